//
// Generated by NVIDIA NVVM Compiler
//
// Compiler Build ID: CL-36424714
// Cuda compilation tools, release 13.0, V13.0.88
// Based on NVVM 20.0.0
//

.version 9.0
.target sm_100
.address_size 64

	// .globl	_Z20matrixMultiplyKernelPdS_S_iii

.visible .entry _Z20matrixMultiplyKernelPdS_S_iii(
	.param .u64 .ptr .align 1 _Z20matrixMultiplyKernelPdS_S_iii_param_0,
	.param .u64 .ptr .align 1 _Z20matrixMultiplyKernelPdS_S_iii_param_1,
	.param .u64 .ptr .align 1 _Z20matrixMultiplyKernelPdS_S_iii_param_2,
	.param .u32 _Z20matrixMultiplyKernelPdS_S_iii_param_3,
	.param .u32 _Z20matrixMultiplyKernelPdS_S_iii_param_4,
	.param .u32 _Z20matrixMultiplyKernelPdS_S_iii_param_5
)
{
	.reg .pred 	%p<13>;
	.reg .b32 	%r<41>;
	.reg .b64 	%rd<53>;
	.reg .b64 	%fd<68>;

	ld.param.u64 	%rd7, [_Z20matrixMultiplyKernelPdS_S_iii_param_0];
	ld.param.u64 	%rd8, [_Z20matrixMultiplyKernelPdS_S_iii_param_1];
	ld.param.u64 	%rd6, [_Z20matrixMultiplyKernelPdS_S_iii_param_2];
	ld.param.u32 	%r20, [_Z20matrixMultiplyKernelPdS_S_iii_param_3];
	ld.param.u32 	%r18, [_Z20matrixMultiplyKernelPdS_S_iii_param_4];
	ld.param.u32 	%r19, [_Z20matrixMultiplyKernelPdS_S_iii_param_5];
	cvta.to.global.u64 	%rd1, %rd8;
	cvta.to.global.u64 	%rd2, %rd7;
	mov.u32 	%r21, %ctaid.y;
	mov.u32 	%r22, %ntid.y;
	mov.u32 	%r23, %tid.y;
	mad.lo.s32 	%r1, %r21, %r22, %r23;
	mov.u32 	%r24, %ctaid.x;
	mov.u32 	%r25, %ntid.x;
	mov.u32 	%r26, %tid.x;
	mad.lo.s32 	%r2, %r24, %r25, %r26;
	setp.ge.s32 	%p1, %r1, %r20;
	setp.ge.s32 	%p2, %r2, %r19;
	or.pred  	%p3, %p1, %p2;
	@%p3 bra 	$L__BB0_14;
	setp.lt.s32 	%p4, %r18, 1;
	mov.f64 	%fd67, 0d0000000000000000;
	@%p4 bra 	$L__BB0_13;
	mul.lo.s32 	%r3, %r18, %r1;
	and.b32  	%r4, %r18, 7;
	setp.lt.u32 	%p5, %r18, 8;
	mov.f64 	%fd67, 0d0000000000000000;
	mov.b32 	%r39, 0;
	@%p5 bra 	$L__BB0_5;
	and.b32  	%r39, %r18, 2147483640;
	neg.s32 	%r37, %r39;
	shl.b32 	%r7, %r19, 3;
	mul.wide.u32 	%rd9, %r3, 8;
	add.s64 	%rd10, %rd9, %rd2;
	add.s64 	%rd52, %rd10, 32;
	mov.f64 	%fd67, 0d0000000000000000;
	mul.wide.s32 	%rd13, %r19, 8;
	mov.u32 	%r36, %r2;
$L__BB0_4:
	.pragma "nounroll";
	ld.global.f64 	%fd17, [%rd52+-32];
	mul.wide.s32 	%rd11, %r36, 8;
	add.s64 	%rd12, %rd1, %rd11;
	ld.global.f64 	%fd18, [%rd12];
	fma.rn.f64 	%fd19, %fd17, %fd18, %fd67;
	ld.global.f64 	%fd20, [%rd52+-24];
	add.s64 	%rd14, %rd12, %rd13;
	ld.global.f64 	%fd21, [%rd14];
	fma.rn.f64 	%fd22, %fd20, %fd21, %fd19;
	ld.global.f64 	%fd23, [%rd52+-16];
	add.s64 	%rd15, %rd14, %rd13;
	ld.global.f64 	%fd24, [%rd15];
	fma.rn.f64 	%fd25, %fd23, %fd24, %fd22;
	ld.global.f64 	%fd26, [%rd52+-8];
	add.s64 	%rd16, %rd15, %rd13;
	ld.global.f64 	%fd27, [%rd16];
	fma.rn.f64 	%fd28, %fd26, %fd27, %fd25;
	ld.global.f64 	%fd29, [%rd52];
	add.s64 	%rd17, %rd16, %rd13;
	ld.global.f64 	%fd30, [%rd17];
	fma.rn.f64 	%fd31, %fd29, %fd30, %fd28;
	ld.global.f64 	%fd32, [%rd52+8];
	add.s64 	%rd18, %rd17, %rd13;
	ld.global.f64 	%fd33, [%rd18];
	fma.rn.f64 	%fd34, %fd32, %fd33, %fd31;
	ld.global.f64 	%fd35, [%rd52+16];
	add.s64 	%rd19, %rd18, %rd13;
	ld.global.f64 	%fd36, [%rd19];
	fma.rn.f64 	%fd37, %fd35, %fd36, %fd34;
	ld.global.f64 	%fd38, [%rd52+24];
	add.s64 	%rd20, %rd19, %rd13;
	ld.global.f64 	%fd39, [%rd20];
	fma.rn.f64 	%fd67, %fd38, %fd39, %fd37;
	add.s32 	%r37, %r37, 8;
	add.s32 	%r36, %r36, %r7;
	add.s64 	%rd52, %rd52, 64;
	setp.ne.s32 	%p6, %r37, 0;
	@%p6 bra 	$L__BB0_4;
$L__BB0_5:
	setp.eq.s32 	%p7, %r4, 0;
	@%p7 bra 	$L__BB0_13;
	and.b32  	%r13, %r18, 3;
	setp.lt.u32 	%p8, %r4, 4;
	@%p8 bra 	$L__BB0_8;
	add.s32 	%r28, %r39, %r3;
	mul.wide.u32 	%rd21, %r28, 8;
	add.s64 	%rd22, %rd2, %rd21;
	ld.global.f64 	%fd41, [%rd22];
	mad.lo.s32 	%r29, %r39, %r19, %r2;
	mul.wide.s32 	%rd23, %r29, 8;
	add.s64 	%rd24, %rd1, %rd23;
	ld.global.f64 	%fd42, [%rd24];
	fma.rn.f64 	%fd43, %fd41, %fd42, %fd67;
	cvt.u64.u32 	%rd25, %r3;
	cvt.u64.u32 	%rd26, %r39;
	add.s64 	%rd27, %rd26, %rd25;
	shl.b64 	%rd28, %rd27, 3;
	add.s64 	%rd29, %rd2, %rd28;
	ld.global.f64 	%fd44, [%rd29+8];
	mul.wide.s32 	%rd30, %r19, 8;
	add.s64 	%rd31, %rd24, %rd30;
	ld.global.f64 	%fd45, [%rd31];
	fma.rn.f64 	%fd46, %fd44, %fd45, %fd43;
	ld.global.f64 	%fd47, [%rd29+16];
	add.s64 	%rd32, %rd31, %rd30;
	ld.global.f64 	%fd48, [%rd32];
	fma.rn.f64 	%fd49, %fd47, %fd48, %fd46;
	ld.global.f64 	%fd50, [%rd29+24];
	add.s64 	%rd33, %rd32, %rd30;
	ld.global.f64 	%fd51, [%rd33];
	fma.rn.f64 	%fd67, %fd50, %fd51, %fd49;
	add.s32 	%r39, %r39, 4;
$L__BB0_8:
	setp.eq.s32 	%p9, %r13, 0;
	@%p9 bra 	$L__BB0_13;
	setp.eq.s32 	%p10, %r13, 1;
	@%p10 bra 	$L__BB0_11;
	add.s32 	%r30, %r39, %r3;
	mul.wide.u32 	%rd34, %r30, 8;
	add.s64 	%rd35, %rd2, %rd34;
	ld.global.f64 	%fd53, [%rd35];
	mad.lo.s32 	%r31, %r39, %r19, %r2;
	mul.wide.s32 	%rd36, %r31, 8;
	add.s64 	%rd37, %rd1, %rd36;
	ld.global.f64 	%fd54, [%rd37];
	fma.rn.f64 	%fd55, %fd53, %fd54, %fd67;
	cvt.u64.u32 	%rd38, %r3;
	cvt.u64.u32 	%rd39, %r39;
	add.s64 	%rd40, %rd39, %rd38;
	shl.b64 	%rd41, %rd40, 3;
	add.s64 	%rd42, %rd2, %rd41;
	ld.global.f64 	%fd56, [%rd42+8];
	mul.wide.s32 	%rd43, %r19, 8;
	add.s64 	%rd44, %rd37, %rd43;
	ld.global.f64 	%fd57, [%rd44];
	fma.rn.f64 	%fd67, %fd56, %fd57, %fd55;
	add.s32 	%r39, %r39, 2;
$L__BB0_11:
	and.b32  	%r32, %r18, 1;
	setp.eq.b32 	%p11, %r32, 1;
	not.pred 	%p12, %p11;
	@%p12 bra 	$L__BB0_13;
	add.s32 	%r33, %r39, %r3;
	mul.wide.u32 	%rd45, %r33, 8;
	add.s64 	%rd46, %rd2, %rd45;
	ld.global.f64 	%fd58, [%rd46];
	mad.lo.s32 	%r34, %r39, %r19, %r2;
	mul.wide.s32 	%rd47, %r34, 8;
	add.s64 	%rd48, %rd1, %rd47;
	ld.global.f64 	%fd59, [%rd48];
	fma.rn.f64 	%fd67, %fd58, %fd59, %fd67;
$L__BB0_13:
	mad.lo.s32 	%r35, %r19, %r1, %r2;
	cvta.to.global.u64 	%rd49, %rd6;
	mul.wide.s32 	%rd50, %r35, 8;
	add.s64 	%rd51, %rd49, %rd50;
	st.global.f64 	[%rd51], %fd67;
$L__BB0_14:
	ret;

}
	// .globl	_Z13addBiasKernelPdS_ii
.visible .entry _Z13addBiasKernelPdS_ii(
	.param .u64 .ptr .align 1 _Z13addBiasKernelPdS_ii_param_0,
	.param .u64 .ptr .align 1 _Z13addBiasKernelPdS_ii_param_1,
	.param .u32 _Z13addBiasKernelPdS_ii_param_2,
	.param .u32 _Z13addBiasKernelPdS_ii_param_3
)
{
	.reg .pred 	%p<2>;
	.reg .b32 	%r<9>;
	.reg .b64 	%rd<9>;
	.reg .b64 	%fd<4>;

	ld.param.u64 	%rd1, [_Z13addBiasKernelPdS_ii_param_0];
	ld.param.u64 	%rd2, [_Z13addBiasKernelPdS_ii_param_1];
	ld.param.u32 	%r3, [_Z13addBiasKernelPdS_ii_param_2];
	ld.param.u32 	%r2, [_Z13addBiasKernelPdS_ii_param_3];
	mov.u32 	%r4, %ctaid.x;
	mov.u32 	%r5, %ntid.x;
	mov.u32 	%r6, %tid.x;
	mad.lo.s32 	%r1, %r4, %r5, %r6;
	mul.lo.s32 	%r7, %r2, %r3;
	setp.ge.s32 	%p1, %r1, %r7;
	@%p1 bra 	$L__BB1_2;
	cvta.to.global.u64 	%rd3, %rd2;
	cvta.to.global.u64 	%rd4, %rd1;
	div.s32 	%r8, %r1, %r2;
	mul.wide.s32 	%rd5, %r8, 8;
	add.s64 	%rd6, %rd3, %rd5;
	ld.global.f64 	%fd1, [%rd6];
	mul.wide.s32 	%rd7, %r1, 8;
	add.s64 	%rd8, %rd4, %rd7;
	ld.global.f64 	%fd2, [%rd8];
	add.f64 	%fd3, %fd1, %fd2;
	st.global.f64 	[%rd8], %fd3;
$L__BB1_2:
	ret;

}
	// .globl	_Z10reluKernelPdi
.visible .entry _Z10reluKernelPdi(
	.param .u64 .ptr .align 1 _Z10reluKernelPdi_param_0,
	.param .u32 _Z10reluKernelPdi_param_1
)
{
	.reg .pred 	%p<2>;
	.reg .b32 	%r<6>;
	.reg .b64 	%rd<5>;
	.reg .b64 	%fd<3>;

	ld.param.u64 	%rd1, [_Z10reluKernelPdi_param_0];
	ld.param.u32 	%r2, [_Z10reluKernelPdi_param_1];
	mov.u32 	%r3, %ctaid.x;
	mov.u32 	%r4, %ntid.x;
	mov.u32 	%r5, %tid.x;
	mad.lo.s32 	%r1, %r3, %r4, %r5;
	setp.ge.s32 	%p1, %r1, %r2;
	@%p1 bra 	$L__BB2_2;
	cvta.to.global.u64 	%rd2, %rd1;
	mul.wide.s32 	%rd3, %r1, 8;
	add.s64 	%rd4, %rd2, %rd3;
	ld.global.f64 	%fd1, [%rd4];
	max.f64 	%fd2, %fd1, 0d0000000000000000;
	st.global.f64 	[%rd4], %fd2;
$L__BB2_2:
	ret;

}
	// .globl	_Z13softmaxKernelPdii
.visible .entry _Z13softmaxKernelPdii(
	.param .u64 .ptr .align 1 _Z13softmaxKernelPdii_param_0,
	.param .u32 _Z13softmaxKernelPdii_param_1,
	.param .u32 _Z13softmaxKernelPdii_param_2
)
{
	.reg .pred 	%p<66>;
	.reg .b32 	%r<114>;
	.reg .b32 	%f<7>;
	.reg .b64 	%rd<44>;
	.reg .b64 	%fd<238>;

	ld.param.u64 	%rd17, [_Z13softmaxKernelPdii_param_0];
	ld.param.u32 	%r53, [_Z13softmaxKernelPdii_param_1];
	ld.param.u32 	%r52, [_Z13softmaxKernelPdii_param_2];
	mov.u32 	%r54, %ctaid.x;
	mov.u32 	%r55, %ntid.x;
	mov.u32 	%r56, %tid.x;
	mad.lo.s32 	%r1, %r54, %r55, %r56;
	setp.ge.s32 	%p1, %r1, %r53;
	@%p1 bra 	$L__BB3_47;
	cvta.to.global.u64 	%rd1, %rd17;
	mul.lo.s32 	%r2, %r52, %r1;
	mul.wide.s32 	%rd18, %r2, 8;
	add.s64 	%rd2, %rd1, %rd18;
	ld.global.f64 	%fd228, [%rd2];
	setp.lt.s32 	%p2, %r52, 2;
	@%p2 bra 	$L__BB3_15;
	add.s32 	%r3, %r52, -1;
	add.s32 	%r58, %r52, -2;
	and.b32  	%r4, %r3, 15;
	setp.lt.u32 	%p3, %r58, 15;
	mov.b32 	%r101, 1;
	@%p3 bra 	$L__BB3_6;
	and.b32  	%r60, %r3, -16;
	neg.s32 	%r106, %r60;
	add.s64 	%rd20, %rd18, %rd1;
	add.s64 	%rd40, %rd20, 64;
	mov.b32 	%r105, 0;
$L__BB3_4:
	.pragma "nounroll";
	ld.global.f64 	%fd40, [%rd40+-56];
	setp.gt.f64 	%p4, %fd40, %fd228;
	selp.f64 	%fd41, %fd40, %fd228, %p4;
	ld.global.f64 	%fd42, [%rd40+-48];
	setp.gt.f64 	%p5, %fd42, %fd41;
	selp.f64 	%fd43, %fd42, %fd41, %p5;
	ld.global.f64 	%fd44, [%rd40+-40];
	setp.gt.f64 	%p6, %fd44, %fd43;
	selp.f64 	%fd45, %fd44, %fd43, %p6;
	ld.global.f64 	%fd46, [%rd40+-32];
	setp.gt.f64 	%p7, %fd46, %fd45;
	selp.f64 	%fd47, %fd46, %fd45, %p7;
	ld.global.f64 	%fd48, [%rd40+-24];
	setp.gt.f64 	%p8, %fd48, %fd47;
	selp.f64 	%fd49, %fd48, %fd47, %p8;
	ld.global.f64 	%fd50, [%rd40+-16];
	setp.gt.f64 	%p9, %fd50, %fd49;
	selp.f64 	%fd51, %fd50, %fd49, %p9;
	ld.global.f64 	%fd52, [%rd40+-8];
	setp.gt.f64 	%p10, %fd52, %fd51;
	selp.f64 	%fd53, %fd52, %fd51, %p10;
	ld.global.f64 	%fd54, [%rd40];
	setp.gt.f64 	%p11, %fd54, %fd53;
	selp.f64 	%fd55, %fd54, %fd53, %p11;
	ld.global.f64 	%fd56, [%rd40+8];
	setp.gt.f64 	%p12, %fd56, %fd55;
	selp.f64 	%fd57, %fd56, %fd55, %p12;
	ld.global.f64 	%fd58, [%rd40+16];
	setp.gt.f64 	%p13, %fd58, %fd57;
	selp.f64 	%fd59, %fd58, %fd57, %p13;
	ld.global.f64 	%fd60, [%rd40+24];
	setp.gt.f64 	%p14, %fd60, %fd59;
	selp.f64 	%fd61, %fd60, %fd59, %p14;
	ld.global.f64 	%fd62, [%rd40+32];
	setp.gt.f64 	%p15, %fd62, %fd61;
	selp.f64 	%fd63, %fd62, %fd61, %p15;
	ld.global.f64 	%fd64, [%rd40+40];
	setp.gt.f64 	%p16, %fd64, %fd63;
	selp.f64 	%fd65, %fd64, %fd63, %p16;
	ld.global.f64 	%fd66, [%rd40+48];
	setp.gt.f64 	%p17, %fd66, %fd65;
	selp.f64 	%fd67, %fd66, %fd65, %p17;
	ld.global.f64 	%fd68, [%rd40+56];
	setp.gt.f64 	%p18, %fd68, %fd67;
	selp.f64 	%fd69, %fd68, %fd67, %p18;
	ld.global.f64 	%fd70, [%rd40+64];
	setp.gt.f64 	%p19, %fd70, %fd69;
	selp.f64 	%fd228, %fd70, %fd69, %p19;
	add.s32 	%r106, %r106, 16;
	add.s32 	%r105, %r105, 16;
	add.s64 	%rd40, %rd40, 128;
	setp.eq.s32 	%p20, %r106, 0;
	@%p20 bra 	$L__BB3_5;
	bra.uni 	$L__BB3_4;
$L__BB3_5:
	add.s32 	%r101, %r105, 1;
$L__BB3_6:
	setp.eq.s32 	%p21, %r4, 0;
	@%p21 bra 	$L__BB3_15;
	and.b32  	%r8, %r3, 7;
	setp.lt.u32 	%p22, %r4, 8;
	@%p22 bra 	$L__BB3_9;
	mul.wide.s32 	%rd21, %r101, 8;
	add.s64 	%rd22, %rd2, %rd21;
	ld.global.f64 	%fd72, [%rd22];
	setp.gt.f64 	%p23, %fd72, %fd228;
	selp.f64 	%fd73, %fd72, %fd228, %p23;
	ld.global.f64 	%fd74, [%rd22+8];
	setp.gt.f64 	%p24, %fd74, %fd73;
	selp.f64 	%fd75, %fd74, %fd73, %p24;
	ld.global.f64 	%fd76, [%rd22+16];
	setp.gt.f64 	%p25, %fd76, %fd75;
	selp.f64 	%fd77, %fd76, %fd75, %p25;
	ld.global.f64 	%fd78, [%rd22+24];
	setp.gt.f64 	%p26, %fd78, %fd77;
	selp.f64 	%fd79, %fd78, %fd77, %p26;
	ld.global.f64 	%fd80, [%rd22+32];
	setp.gt.f64 	%p27, %fd80, %fd79;
	selp.f64 	%fd81, %fd80, %fd79, %p27;
	ld.global.f64 	%fd82, [%rd22+40];
	setp.gt.f64 	%p28, %fd82, %fd81;
	selp.f64 	%fd83, %fd82, %fd81, %p28;
	ld.global.f64 	%fd84, [%rd22+48];
	setp.gt.f64 	%p29, %fd84, %fd83;
	selp.f64 	%fd85, %fd84, %fd83, %p29;
	ld.global.f64 	%fd86, [%rd22+56];
	setp.gt.f64 	%p30, %fd86, %fd85;
	selp.f64 	%fd228, %fd86, %fd85, %p30;
	add.s32 	%r101, %r101, 8;
$L__BB3_9:
	setp.eq.s32 	%p31, %r8, 0;
	@%p31 bra 	$L__BB3_15;
	and.b32  	%r11, %r3, 3;
	setp.lt.u32 	%p32, %r8, 4;
	@%p32 bra 	$L__BB3_12;
	mul.wide.s32 	%rd23, %r101, 8;
	add.s64 	%rd24, %rd2, %rd23;
	ld.global.f64 	%fd88, [%rd24];
	setp.gt.f64 	%p33, %fd88, %fd228;
	selp.f64 	%fd89, %fd88, %fd228, %p33;
	ld.global.f64 	%fd90, [%rd24+8];
	setp.gt.f64 	%p34, %fd90, %fd89;
	selp.f64 	%fd91, %fd90, %fd89, %p34;
	ld.global.f64 	%fd92, [%rd24+16];
	setp.gt.f64 	%p35, %fd92, %fd91;
	selp.f64 	%fd93, %fd92, %fd91, %p35;
	ld.global.f64 	%fd94, [%rd24+24];
	setp.gt.f64 	%p36, %fd94, %fd93;
	selp.f64 	%fd228, %fd94, %fd93, %p36;
	add.s32 	%r101, %r101, 4;
$L__BB3_12:
	setp.eq.s32 	%p37, %r11, 0;
	@%p37 bra 	$L__BB3_15;
	neg.s32 	%r103, %r11;
$L__BB3_14:
	.pragma "nounroll";
	mul.wide.s32 	%rd26, %r101, 8;
	add.s64 	%rd27, %rd2, %rd26;
	ld.global.f64 	%fd95, [%rd27];
	setp.gt.f64 	%p38, %fd95, %fd228;
	selp.f64 	%fd228, %fd95, %fd228, %p38;
	add.s32 	%r101, %r101, 1;
	add.s32 	%r103, %r103, 1;
	setp.ne.s32 	%p39, %r103, 0;
	@%p39 bra 	$L__BB3_14;
$L__BB3_15:
	setp.lt.s32 	%p40, %r52, 1;
	mov.f64 	%fd234, 0d3CD203AF9EE75616;
	@%p40 bra 	$L__BB3_34;
	setp.eq.s32 	%p41, %r52, 1;
	mov.f64 	%fd235, 0d0000000000000000;
	mov.b32 	%r107, 0;
	@%p41 bra 	$L__BB3_27;
	and.b32  	%r107, %r52, 2147483646;
	add.s64 	%rd29, %rd18, %rd1;
	add.s64 	%rd41, %rd29, 8;
	neg.s32 	%r108, %r107;
	mov.f64 	%fd235, 0d0000000000000000;
$L__BB3_18:
	ld.global.f64 	%fd101, [%rd41+-8];
	sub.f64 	%fd27, %fd101, %fd228;
	setp.leu.f64 	%p42, %fd27, 0dC086200000000000;
	mov.f64 	%fd236, 0d0000000000000000;
	@%p42 bra 	$L__BB3_22;
	fma.rn.f64 	%fd102, %fd27, 0d3FF71547652B82FE, 0d4338000000000000;
	{
	.reg .b32 %temp; 
	mov.b64 	{%r33, %temp}, %fd102;
	}
	mov.f64 	%fd103, 0dC338000000000000;
	add.rn.f64 	%fd104, %fd102, %fd103;
	fma.rn.f64 	%fd105, %fd104, 0dBFE62E42FEFA39EF, %fd27;
	fma.rn.f64 	%fd106, %fd104, 0dBC7ABC9E3B39803F, %fd105;
	fma.rn.f64 	%fd107, %fd106, 0d3E5ADE1569CE2BDF, 0d3E928AF3FCA213EA;
	fma.rn.f64 	%fd108, %fd107, %fd106, 0d3EC71DEE62401315;
	fma.rn.f64 	%fd109, %fd108, %fd106, 0d3EFA01997C89EB71;
	fma.rn.f64 	%fd110, %fd109, %fd106, 0d3F2A01A014761F65;
	fma.rn.f64 	%fd111, %fd110, %fd106, 0d3F56C16C1852B7AF;
	fma.rn.f64 	%fd112, %fd111, %fd106, 0d3F81111111122322;
	fma.rn.f64 	%fd113, %fd112, %fd106, 0d3FA55555555502A1;
	fma.rn.f64 	%fd114, %fd113, %fd106, 0d3FC5555555555511;
	fma.rn.f64 	%fd115, %fd114, %fd106, 0d3FE000000000000B;
	fma.rn.f64 	%fd116, %fd115, %fd106, 0d3FF0000000000000;
	fma.rn.f64 	%fd117, %fd116, %fd106, 0d3FF0000000000000;
	{
	.reg .b32 %temp; 
	mov.b64 	{%r34, %temp}, %fd117;
	}
	{
	.reg .b32 %temp; 
	mov.b64 	{%temp, %r35}, %fd117;
	}
	shl.b32 	%r62, %r33, 20;
	add.s32 	%r63, %r62, %r35;
	mov.b64 	%fd236, {%r34, %r63};
	{
	.reg .b32 %temp; 
	mov.b64 	{%temp, %r64}, %fd27;
	}
	mov.b32 	%f4, %r64;
	abs.f32 	%f2, %f4;
	setp.lt.f32 	%p43, %f2, 0f4086232B;
	@%p43 bra 	$L__BB3_22;
	setp.lt.f64 	%p44, %fd27, 0d0000000000000000;
	add.f64 	%fd118, %fd27, 0d7FF0000000000000;
	selp.f64 	%fd236, 0d0000000000000000, %fd118, %p44;
	setp.geu.f32 	%p45, %f2, 0f40874800;
	@%p45 bra 	$L__BB3_22;
	shr.u32 	%r65, %r33, 31;
	add.s32 	%r66, %r33, %r65;
	shr.s32 	%r67, %r66, 1;
	shl.b32 	%r68, %r67, 20;
	add.s32 	%r69, %r35, %r68;
	mov.b64 	%fd119, {%r34, %r69};
	sub.s32 	%r70, %r33, %r67;
	shl.b32 	%r71, %r70, 20;
	add.s32 	%r72, %r71, 1072693248;
	mov.b32 	%r73, 0;
	mov.b64 	%fd120, {%r73, %r72};
	mul.f64 	%fd236, %fd120, %fd119;
$L__BB3_22:
	st.global.f64 	[%rd41+-8], %fd236;
	add.f64 	%fd32, %fd235, %fd236;
	ld.global.f64 	%fd122, [%rd41];
	sub.f64 	%fd33, %fd122, %fd228;
	setp.leu.f64 	%p46, %fd33, 0dC086200000000000;
	mov.f64 	%fd237, 0d0000000000000000;
	@%p46 bra 	$L__BB3_26;
	fma.rn.f64 	%fd123, %fd33, 0d3FF71547652B82FE, 0d4338000000000000;
	{
	.reg .b32 %temp; 
	mov.b64 	{%r36, %temp}, %fd123;
	}
	mov.f64 	%fd124, 0dC338000000000000;
	add.rn.f64 	%fd125, %fd123, %fd124;
	fma.rn.f64 	%fd126, %fd125, 0dBFE62E42FEFA39EF, %fd33;
	fma.rn.f64 	%fd127, %fd125, 0dBC7ABC9E3B39803F, %fd126;
	fma.rn.f64 	%fd128, %fd127, 0d3E5ADE1569CE2BDF, 0d3E928AF3FCA213EA;
	fma.rn.f64 	%fd129, %fd128, %fd127, 0d3EC71DEE62401315;
	fma.rn.f64 	%fd130, %fd129, %fd127, 0d3EFA01997C89EB71;
	fma.rn.f64 	%fd131, %fd130, %fd127, 0d3F2A01A014761F65;
	fma.rn.f64 	%fd132, %fd131, %fd127, 0d3F56C16C1852B7AF;
	fma.rn.f64 	%fd133, %fd132, %fd127, 0d3F81111111122322;
	fma.rn.f64 	%fd134, %fd133, %fd127, 0d3FA55555555502A1;
	fma.rn.f64 	%fd135, %fd134, %fd127, 0d3FC5555555555511;
	fma.rn.f64 	%fd136, %fd135, %fd127, 0d3FE000000000000B;
	fma.rn.f64 	%fd137, %fd136, %fd127, 0d3FF0000000000000;
	fma.rn.f64 	%fd138, %fd137, %fd127, 0d3FF0000000000000;
	{
	.reg .b32 %temp; 
	mov.b64 	{%r37, %temp}, %fd138;
	}
	{
	.reg .b32 %temp; 
	mov.b64 	{%temp, %r38}, %fd138;
	}
	shl.b32 	%r74, %r36, 20;
	add.s32 	%r75, %r74, %r38;
	mov.b64 	%fd237, {%r37, %r75};
	{
	.reg .b32 %temp; 
	mov.b64 	{%temp, %r76}, %fd33;
	}
	mov.b32 	%f5, %r76;
	abs.f32 	%f3, %f5;
	setp.lt.f32 	%p47, %f3, 0f4086232B;
	@%p47 bra 	$L__BB3_26;
	setp.lt.f64 	%p48, %fd33, 0d0000000000000000;
	add.f64 	%fd139, %fd33, 0d7FF0000000000000;
	selp.f64 	%fd237, 0d0000000000000000, %fd139, %p48;
	setp.geu.f32 	%p49, %f3, 0f40874800;
	@%p49 bra 	$L__BB3_26;
	shr.u32 	%r77, %r36, 31;
	add.s32 	%r78, %r36, %r77;
	shr.s32 	%r79, %r78, 1;
	shl.b32 	%r80, %r79, 20;
	add.s32 	%r81, %r38, %r80;
	mov.b64 	%fd140, {%r37, %r81};
	sub.s32 	%r82, %r36, %r79;
	shl.b32 	%r83, %r82, 20;
	add.s32 	%r84, %r83, 1072693248;
	mov.b32 	%r85, 0;
	mov.b64 	%fd141, {%r85, %r84};
	mul.f64 	%fd237, %fd141, %fd140;
$L__BB3_26:
	st.global.f64 	[%rd41], %fd237;
	add.f64 	%fd235, %fd32, %fd237;
	add.s64 	%rd41, %rd41, 16;
	add.s32 	%r108, %r108, 2;
	setp.eq.s32 	%p50, %r108, 0;
	@%p50 bra 	$L__BB3_27;
	bra.uni 	$L__BB3_18;
$L__BB3_27:
	and.b32  	%r86, %r52, 1;
	setp.eq.b32 	%p51, %r86, 1;
	not.pred 	%p52, %p51;
	@%p52 bra 	$L__BB3_33;
	mul.wide.u32 	%rd30, %r107, 8;
	add.s64 	%rd8, %rd2, %rd30;
	ld.global.f64 	%fd143, [%rd8];
	sub.f64 	%fd17, %fd143, %fd228;
	setp.leu.f64 	%p53, %fd17, 0dC086200000000000;
	mov.f64 	%fd232, 0d0000000000000000;
	@%p53 bra 	$L__BB3_32;
	fma.rn.f64 	%fd144, %fd17, 0d3FF71547652B82FE, 0d4338000000000000;
	{
	.reg .b32 %temp; 
	mov.b64 	{%r26, %temp}, %fd144;
	}
	mov.f64 	%fd145, 0dC338000000000000;
	add.rn.f64 	%fd146, %fd144, %fd145;
	fma.rn.f64 	%fd147, %fd146, 0dBFE62E42FEFA39EF, %fd17;
	fma.rn.f64 	%fd148, %fd146, 0dBC7ABC9E3B39803F, %fd147;
	fma.rn.f64 	%fd149, %fd148, 0d3E5ADE1569CE2BDF, 0d3E928AF3FCA213EA;
	fma.rn.f64 	%fd150, %fd149, %fd148, 0d3EC71DEE62401315;
	fma.rn.f64 	%fd151, %fd150, %fd148, 0d3EFA01997C89EB71;
	fma.rn.f64 	%fd152, %fd151, %fd148, 0d3F2A01A014761F65;
	fma.rn.f64 	%fd153, %fd152, %fd148, 0d3F56C16C1852B7AF;
	fma.rn.f64 	%fd154, %fd153, %fd148, 0d3F81111111122322;
	fma.rn.f64 	%fd155, %fd154, %fd148, 0d3FA55555555502A1;
	fma.rn.f64 	%fd156, %fd155, %fd148, 0d3FC5555555555511;
	fma.rn.f64 	%fd157, %fd156, %fd148, 0d3FE000000000000B;
	fma.rn.f64 	%fd158, %fd157, %fd148, 0d3FF0000000000000;
	fma.rn.f64 	%fd159, %fd158, %fd148, 0d3FF0000000000000;
	{
	.reg .b32 %temp; 
	mov.b64 	{%r27, %temp}, %fd159;
	}
	{
	.reg .b32 %temp; 
	mov.b64 	{%temp, %r28}, %fd159;
	}
	shl.b32 	%r87, %r26, 20;
	add.s32 	%r88, %r87, %r28;
	mov.b64 	%fd232, {%r27, %r88};
	{
	.reg .b32 %temp; 
	mov.b64 	{%temp, %r89}, %fd17;
	}
	mov.b32 	%f6, %r89;
	abs.f32 	%f1, %f6;
	setp.lt.f32 	%p54, %f1, 0f4086232B;
	@%p54 bra 	$L__BB3_32;
	setp.lt.f64 	%p55, %fd17, 0d0000000000000000;
	add.f64 	%fd160, %fd17, 0d7FF0000000000000;
	selp.f64 	%fd232, 0d0000000000000000, %fd160, %p55;
	setp.geu.f32 	%p56, %f1, 0f40874800;
	@%p56 bra 	$L__BB3_32;
	shr.u32 	%r90, %r26, 31;
	add.s32 	%r91, %r26, %r90;
	shr.s32 	%r92, %r91, 1;
	shl.b32 	%r93, %r92, 20;
	add.s32 	%r94, %r28, %r93;
	mov.b64 	%fd161, {%r27, %r94};
	sub.s32 	%r95, %r26, %r92;
	shl.b32 	%r96, %r95, 20;
	add.s32 	%r97, %r96, 1072693248;
	mov.b32 	%r98, 0;
	mov.b64 	%fd162, {%r98, %r97};
	mul.f64 	%fd232, %fd162, %fd161;
$L__BB3_32:
	st.global.f64 	[%rd8], %fd232;
	add.f64 	%fd235, %fd235, %fd232;
$L__BB3_33:
	add.f64 	%fd234, %fd235, 0d3CD203AF9EE75616;
$L__BB3_34:
	setp.lt.s32 	%p57, %r52, 1;
	@%p57 bra 	$L__BB3_47;
	and.b32  	%r29, %r52, 15;
	setp.lt.u32 	%p58, %r52, 16;
	mov.b32 	%r110, 0;
	@%p58 bra 	$L__BB3_38;
	and.b32  	%r110, %r52, 2147483632;
	neg.s32 	%r109, %r110;
	add.s64 	%rd32, %rd18, %rd1;
	add.s64 	%rd42, %rd32, 64;
$L__BB3_37:
	.pragma "nounroll";
	ld.global.f64 	%fd163, [%rd42+-64];
	div.rn.f64 	%fd164, %fd163, %fd234;
	st.global.f64 	[%rd42+-64], %fd164;
	ld.global.f64 	%fd165, [%rd42+-56];
	div.rn.f64 	%fd166, %fd165, %fd234;
	st.global.f64 	[%rd42+-56], %fd166;
	ld.global.f64 	%fd167, [%rd42+-48];
	div.rn.f64 	%fd168, %fd167, %fd234;
	st.global.f64 	[%rd42+-48], %fd168;
	ld.global.f64 	%fd169, [%rd42+-40];
	div.rn.f64 	%fd170, %fd169, %fd234;
	st.global.f64 	[%rd42+-40], %fd170;
	ld.global.f64 	%fd171, [%rd42+-32];
	div.rn.f64 	%fd172, %fd171, %fd234;
	st.global.f64 	[%rd42+-32], %fd172;
	ld.global.f64 	%fd173, [%rd42+-24];
	div.rn.f64 	%fd174, %fd173, %fd234;
	st.global.f64 	[%rd42+-24], %fd174;
	ld.global.f64 	%fd175, [%rd42+-16];
	div.rn.f64 	%fd176, %fd175, %fd234;
	st.global.f64 	[%rd42+-16], %fd176;
	ld.global.f64 	%fd177, [%rd42+-8];
	div.rn.f64 	%fd178, %fd177, %fd234;
	st.global.f64 	[%rd42+-8], %fd178;
	ld.global.f64 	%fd179, [%rd42];
	div.rn.f64 	%fd180, %fd179, %fd234;
	st.global.f64 	[%rd42], %fd180;
	ld.global.f64 	%fd181, [%rd42+8];
	div.rn.f64 	%fd182, %fd181, %fd234;
	st.global.f64 	[%rd42+8], %fd182;
	ld.global.f64 	%fd183, [%rd42+16];
	div.rn.f64 	%fd184, %fd183, %fd234;
	st.global.f64 	[%rd42+16], %fd184;
	ld.global.f64 	%fd185, [%rd42+24];
	div.rn.f64 	%fd186, %fd185, %fd234;
	st.global.f64 	[%rd42+24], %fd186;
	ld.global.f64 	%fd187, [%rd42+32];
	div.rn.f64 	%fd188, %fd187, %fd234;
	st.global.f64 	[%rd42+32], %fd188;
	ld.global.f64 	%fd189, [%rd42+40];
	div.rn.f64 	%fd190, %fd189, %fd234;
	st.global.f64 	[%rd42+40], %fd190;
	ld.global.f64 	%fd191, [%rd42+48];
	div.rn.f64 	%fd192, %fd191, %fd234;
	st.global.f64 	[%rd42+48], %fd192;
	ld.global.f64 	%fd193, [%rd42+56];
	div.rn.f64 	%fd194, %fd193, %fd234;
	st.global.f64 	[%rd42+56], %fd194;
	add.s32 	%r109, %r109, 16;
	add.s64 	%rd42, %rd42, 128;
	setp.ne.s32 	%p59, %r109, 0;
	@%p59 bra 	$L__BB3_37;
$L__BB3_38:
	setp.eq.s32 	%p60, %r29, 0;
	@%p60 bra 	$L__BB3_47;
	and.b32  	%r43, %r52, 7;
	setp.lt.u32 	%p61, %r29, 8;
	@%p61 bra 	$L__BB3_41;
	mul.wide.u32 	%rd33, %r110, 8;
	add.s64 	%rd34, %rd2, %rd33;
	ld.global.f64 	%fd195, [%rd34];
	div.rn.f64 	%fd196, %fd195, %fd234;
	st.global.f64 	[%rd34], %fd196;
	ld.global.f64 	%fd197, [%rd34+8];
	div.rn.f64 	%fd198, %fd197, %fd234;
	st.global.f64 	[%rd34+8], %fd198;
	ld.global.f64 	%fd199, [%rd34+16];
	div.rn.f64 	%fd200, %fd199, %fd234;
	st.global.f64 	[%rd34+16], %fd200;
	ld.global.f64 	%fd201, [%rd34+24];
	div.rn.f64 	%fd202, %fd201, %fd234;
	st.global.f64 	[%rd34+24], %fd202;
	ld.global.f64 	%fd203, [%rd34+32];
	div.rn.f64 	%fd204, %fd203, %fd234;
	st.global.f64 	[%rd34+32], %fd204;
	ld.global.f64 	%fd205, [%rd34+40];
	div.rn.f64 	%fd206, %fd205, %fd234;
	st.global.f64 	[%rd34+40], %fd206;
	ld.global.f64 	%fd207, [%rd34+48];
	div.rn.f64 	%fd208, %fd207, %fd234;
	st.global.f64 	[%rd34+48], %fd208;
	ld.global.f64 	%fd209, [%rd34+56];
	div.rn.f64 	%fd210, %fd209, %fd234;
	st.global.f64 	[%rd34+56], %fd210;
	add.s32 	%r110, %r110, 8;
$L__BB3_41:
	setp.eq.s32 	%p62, %r43, 0;
	@%p62 bra 	$L__BB3_47;
	and.b32  	%r46, %r52, 3;
	setp.lt.u32 	%p63, %r43, 4;
	@%p63 bra 	$L__BB3_44;
	mul.wide.u32 	%rd35, %r110, 8;
	add.s64 	%rd36, %rd2, %rd35;
	ld.global.f64 	%fd211, [%rd36];
	div.rn.f64 	%fd212, %fd211, %fd234;
	st.global.f64 	[%rd36], %fd212;
	ld.global.f64 	%fd213, [%rd36+8];
	div.rn.f64 	%fd214, %fd213, %fd234;
	st.global.f64 	[%rd36+8], %fd214;
	ld.global.f64 	%fd215, [%rd36+16];
	div.rn.f64 	%fd216, %fd215, %fd234;
	st.global.f64 	[%rd36+16], %fd216;
	ld.global.f64 	%fd217, [%rd36+24];
	div.rn.f64 	%fd218, %fd217, %fd234;
	st.global.f64 	[%rd36+24], %fd218;
	add.s32 	%r110, %r110, 4;
$L__BB3_44:
	setp.eq.s32 	%p64, %r46, 0;
	@%p64 bra 	$L__BB3_47;
	mul.wide.u32 	%rd38, %r110, 8;
	add.s64 	%rd39, %rd18, %rd38;
	add.s64 	%rd43, %rd1, %rd39;
	neg.s32 	%r113, %r46;
$L__BB3_46:
	.pragma "nounroll";
	ld.global.f64 	%fd219, [%rd43];
	div.rn.f64 	%fd220, %fd219, %fd234;
	st.global.f64 	[%rd43], %fd220;
	add.s64 	%rd43, %rd43, 8;
	add.s32 	%r113, %r113, 1;
	setp.ne.s32 	%p65, %r113, 0;
	@%p65 bra 	$L__BB3_46;
$L__BB3_47:
	ret;

}
	// .globl	_Z20outputGradientKernelPdS_S_ii
.visible .entry _Z20outputGradientKernelPdS_S_ii(
	.param .u64 .ptr .align 1 _Z20outputGradientKernelPdS_S_ii_param_0,
	.param .u64 .ptr .align 1 _Z20outputGradientKernelPdS_S_ii_param_1,
	.param .u64 .ptr .align 1 _Z20outputGradientKernelPdS_S_ii_param_2,
	.param .u32 _Z20outputGradientKernelPdS_S_ii_param_3,
	.param .u32 _Z20outputGradientKernelPdS_S_ii_param_4
)
{
	.reg .pred 	%p<2>;
	.reg .b32 	%r<8>;
	.reg .b64 	%rd<11>;
	.reg .b64 	%fd<4>;

	ld.param.u64 	%rd1, [_Z20outputGradientKernelPdS_S_ii_param_0];
	ld.param.u64 	%rd2, [_Z20outputGradientKernelPdS_S_ii_param_1];
	ld.param.u64 	%rd3, [_Z20outputGradientKernelPdS_S_ii_param_2];
	ld.param.u32 	%r2, [_Z20outputGradientKernelPdS_S_ii_param_3];
	ld.param.u32 	%r3, [_Z20outputGradientKernelPdS_S_ii_param_4];
	mov.u32 	%r4, %ctaid.x;
	mov.u32 	%r5, %ntid.x;
	mov.u32 	%r6, %tid.x;
	mad.lo.s32 	%r1, %r4, %r5, %r6;
	mul.lo.s32 	%r7, %r3, %r2;
	setp.ge.s32 	%p1, %r1, %r7;
	@%p1 bra 	$L__BB4_2;
	cvta.to.global.u64 	%rd4, %rd1;
	cvta.to.global.u64 	%rd5, %rd2;
	cvta.to.global.u64 	%rd6, %rd3;
	mul.wide.s32 	%rd7, %r1, 8;
	add.s64 	%rd8, %rd4, %rd7;
	ld.global.f64 	%fd1, [%rd8];
	add.s64 	%rd9, %rd5, %rd7;
	ld.global.f64 	%fd2, [%rd9];
	sub.f64 	%fd3, %fd1, %fd2;
	add.s64 	%rd10, %rd6, %rd7;
	st.global.f64 	[%rd10], %fd3;
$L__BB4_2:
	ret;

}
	// .globl	_Z20hiddenGradientKernelPdS_S_S_iii
.visible .entry _Z20hiddenGradientKernelPdS_S_S_iii(
	.param .u64 .ptr .align 1 _Z20hiddenGradientKernelPdS_S_S_iii_param_0,
	.param .u64 .ptr .align 1 _Z20hiddenGradientKernelPdS_S_S_iii_param_1,
	.param .u64 .ptr .align 1 _Z20hiddenGradientKernelPdS_S_S_iii_param_2,
	.param .u64 .ptr .align 1 _Z20hiddenGradientKernelPdS_S_S_iii_param_3,
	.param .u32 _Z20hiddenGradientKernelPdS_S_S_iii_param_4,
	.param .u32 _Z20hiddenGradientKernelPdS_S_S_iii_param_5,
	.param .u32 _Z20hiddenGradientKernelPdS_S_S_iii_param_6
)
{
	.reg .pred 	%p<12>;
	.reg .b32 	%r<42>;
	.reg .b64 	%rd<43>;
	.reg .b64 	%fd<71>;

	ld.param.u64 	%rd5, [_Z20hiddenGradientKernelPdS_S_S_iii_param_0];
	ld.param.u64 	%rd6, [_Z20hiddenGradientKernelPdS_S_S_iii_param_1];
	ld.param.u64 	%rd4, [_Z20hiddenGradientKernelPdS_S_S_iii_param_3];
	ld.param.u32 	%r22, [_Z20hiddenGradientKernelPdS_S_S_iii_param_4];
	ld.param.u32 	%r20, [_Z20hiddenGradientKernelPdS_S_S_iii_param_5];
	ld.param.u32 	%r21, [_Z20hiddenGradientKernelPdS_S_S_iii_param_6];
	cvta.to.global.u64 	%rd1, %rd5;
	cvta.to.global.u64 	%rd2, %rd6;
	mov.u32 	%r23, %ctaid.x;
	mov.u32 	%r24, %ntid.x;
	mov.u32 	%r25, %tid.x;
	mad.lo.s32 	%r1, %r23, %r24, %r25;
	mul.lo.s32 	%r26, %r20, %r22;
	setp.ge.s32 	%p1, %r1, %r26;
	@%p1 bra 	$L__BB5_14;
	rem.s32 	%r2, %r1, %r20;
	setp.lt.s32 	%p2, %r21, 1;
	mov.f64 	%fd70, 0d0000000000000000;
	@%p2 bra 	$L__BB5_13;
	div.s32 	%r28, %r1, %r20;
	mul.lo.s32 	%r3, %r28, %r21;
	and.b32  	%r4, %r21, 7;
	setp.lt.u32 	%p3, %r21, 8;
	mov.f64 	%fd70, 0d0000000000000000;
	mov.b32 	%r40, 0;
	@%p3 bra 	$L__BB5_5;
	and.b32  	%r40, %r21, 2147483640;
	neg.s32 	%r38, %r40;
	shl.b32 	%r7, %r20, 3;
	mov.f64 	%fd70, 0d0000000000000000;
	mul.wide.s32 	%rd11, %r20, 8;
	mov.u32 	%r36, %r3;
	mov.u32 	%r37, %r2;
$L__BB5_4:
	.pragma "nounroll";
	mul.wide.s32 	%rd7, %r36, 8;
	add.s64 	%rd8, %rd1, %rd7;
	mul.wide.s32 	%rd9, %r37, 8;
	add.s64 	%rd10, %rd2, %rd9;
	ld.global.f64 	%fd17, [%rd10];
	ld.global.f64 	%fd18, [%rd8];
	fma.rn.f64 	%fd19, %fd17, %fd18, %fd70;
	add.s64 	%rd12, %rd10, %rd11;
	ld.global.f64 	%fd20, [%rd12];
	ld.global.f64 	%fd21, [%rd8+8];
	fma.rn.f64 	%fd22, %fd20, %fd21, %fd19;
	add.s64 	%rd13, %rd12, %rd11;
	ld.global.f64 	%fd23, [%rd13];
	ld.global.f64 	%fd24, [%rd8+16];
	fma.rn.f64 	%fd25, %fd23, %fd24, %fd22;
	add.s64 	%rd14, %rd13, %rd11;
	ld.global.f64 	%fd26, [%rd14];
	ld.global.f64 	%fd27, [%rd8+24];
	fma.rn.f64 	%fd28, %fd26, %fd27, %fd25;
	add.s64 	%rd15, %rd14, %rd11;
	ld.global.f64 	%fd29, [%rd15];
	ld.global.f64 	%fd30, [%rd8+32];
	fma.rn.f64 	%fd31, %fd29, %fd30, %fd28;
	add.s64 	%rd16, %rd15, %rd11;
	ld.global.f64 	%fd32, [%rd16];
	ld.global.f64 	%fd33, [%rd8+40];
	fma.rn.f64 	%fd34, %fd32, %fd33, %fd31;
	add.s64 	%rd17, %rd16, %rd11;
	ld.global.f64 	%fd35, [%rd17];
	ld.global.f64 	%fd36, [%rd8+48];
	fma.rn.f64 	%fd37, %fd35, %fd36, %fd34;
	add.s64 	%rd18, %rd17, %rd11;
	ld.global.f64 	%fd38, [%rd18];
	ld.global.f64 	%fd39, [%rd8+56];
	fma.rn.f64 	%fd70, %fd38, %fd39, %fd37;
	add.s32 	%r38, %r38, 8;
	add.s32 	%r37, %r37, %r7;
	add.s32 	%r36, %r36, 8;
	setp.ne.s32 	%p4, %r38, 0;
	@%p4 bra 	$L__BB5_4;
$L__BB5_5:
	setp.eq.s32 	%p5, %r4, 0;
	@%p5 bra 	$L__BB5_13;
	and.b32  	%r15, %r21, 3;
	setp.lt.u32 	%p6, %r4, 4;
	@%p6 bra 	$L__BB5_8;
	mad.lo.s32 	%r29, %r40, %r20, %r2;
	mul.wide.s32 	%rd19, %r29, 8;
	add.s64 	%rd20, %rd2, %rd19;
	ld.global.f64 	%fd41, [%rd20];
	add.s32 	%r30, %r40, %r3;
	mul.wide.s32 	%rd21, %r30, 8;
	add.s64 	%rd22, %rd1, %rd21;
	ld.global.f64 	%fd42, [%rd22];
	fma.rn.f64 	%fd43, %fd41, %fd42, %fd70;
	mul.wide.s32 	%rd23, %r20, 8;
	add.s64 	%rd24, %rd20, %rd23;
	ld.global.f64 	%fd44, [%rd24];
	ld.global.f64 	%fd45, [%rd22+8];
	fma.rn.f64 	%fd46, %fd44, %fd45, %fd43;
	add.s64 	%rd25, %rd24, %rd23;
	ld.global.f64 	%fd47, [%rd25];
	ld.global.f64 	%fd48, [%rd22+16];
	fma.rn.f64 	%fd49, %fd47, %fd48, %fd46;
	add.s64 	%rd26, %rd25, %rd23;
	ld.global.f64 	%fd50, [%rd26];
	ld.global.f64 	%fd51, [%rd22+24];
	fma.rn.f64 	%fd70, %fd50, %fd51, %fd49;
	add.s32 	%r40, %r40, 4;
$L__BB5_8:
	setp.eq.s32 	%p7, %r15, 0;
	@%p7 bra 	$L__BB5_13;
	setp.eq.s32 	%p8, %r15, 1;
	@%p8 bra 	$L__BB5_11;
	mad.lo.s32 	%r31, %r40, %r20, %r2;
	mul.wide.s32 	%rd27, %r31, 8;
	add.s64 	%rd28, %rd2, %rd27;
	ld.global.f64 	%fd53, [%rd28];
	add.s32 	%r32, %r40, %r3;
	mul.wide.s32 	%rd29, %r32, 8;
	add.s64 	%rd30, %rd1, %rd29;
	ld.global.f64 	%fd54, [%rd30];
	fma.rn.f64 	%fd55, %fd53, %fd54, %fd70;
	mul.wide.s32 	%rd31, %r20, 8;
	add.s64 	%rd32, %rd28, %rd31;
	ld.global.f64 	%fd56, [%rd32];
	ld.global.f64 	%fd57, [%rd30+8];
	fma.rn.f64 	%fd70, %fd56, %fd57, %fd55;
	add.s32 	%r40, %r40, 2;
$L__BB5_11:
	and.b32  	%r33, %r21, 1;
	setp.eq.b32 	%p9, %r33, 1;
	not.pred 	%p10, %p9;
	@%p10 bra 	$L__BB5_13;
	mad.lo.s32 	%r34, %r40, %r20, %r2;
	mul.wide.s32 	%rd33, %r34, 8;
	add.s64 	%rd34, %rd2, %rd33;
	ld.global.f64 	%fd58, [%rd34];
	add.s32 	%r35, %r40, %r3;
	mul.wide.s32 	%rd35, %r35, 8;
	add.s64 	%rd36, %rd1, %rd35;
	ld.global.f64 	%fd59, [%rd36];
	fma.rn.f64 	%fd70, %fd58, %fd59, %fd70;
$L__BB5_13:
	ld.param.u64 	%rd42, [_Z20hiddenGradientKernelPdS_S_S_iii_param_2];
	cvta.to.global.u64 	%rd37, %rd42;
	mul.wide.s32 	%rd38, %r1, 8;
	add.s64 	%rd39, %rd37, %rd38;
	ld.global.f64 	%fd60, [%rd39];
	setp.gt.f64 	%p11, %fd60, 0d0000000000000000;
	selp.f64 	%fd61, 0d3FF0000000000000, 0d0000000000000000, %p11;
	mul.f64 	%fd62, %fd70, %fd61;
	cvta.to.global.u64 	%rd40, %rd4;
	add.s64 	%rd41, %rd40, %rd38;
	st.global.f64 	[%rd41], %fd62;
$L__BB5_14:
	ret;

}
	// .globl	_Z19updateWeightsKernelPdS_S_iiid
.visible .entry _Z19updateWeightsKernelPdS_S_iiid(
	.param .u64 .ptr .align 1 _Z19updateWeightsKernelPdS_S_iiid_param_0,
	.param .u64 .ptr .align 1 _Z19updateWeightsKernelPdS_S_iiid_param_1,
	.param .u64 .ptr .align 1 _Z19updateWeightsKernelPdS_S_iiid_param_2,
	.param .u32 _Z19updateWeightsKernelPdS_S_iiid_param_3,
	.param .u32 _Z19updateWeightsKernelPdS_S_iiid_param_4,
	.param .u32 _Z19updateWeightsKernelPdS_S_iiid_param_5,
	.param .f64 _Z19updateWeightsKernelPdS_S_iiid_param_6
)
{
	.reg .pred 	%p<13>;
	.reg .b32 	%r<46>;
	.reg .b64 	%rd<54>;
	.reg .b64 	%fd<75>;

	ld.param.u64 	%rd4, [_Z19updateWeightsKernelPdS_S_iiid_param_1];
	ld.param.u64 	%rd5, [_Z19updateWeightsKernelPdS_S_iiid_param_2];
	ld.param.u32 	%r20, [_Z19updateWeightsKernelPdS_S_iiid_param_3];
	ld.param.u32 	%r23, [_Z19updateWeightsKernelPdS_S_iiid_param_4];
	ld.param.u32 	%r22, [_Z19updateWeightsKernelPdS_S_iiid_param_5];
	cvta.to.global.u64 	%rd1, %rd4;
	cvta.to.global.u64 	%rd2, %rd5;
	mov.u32 	%r24, %ctaid.x;
	mov.u32 	%r25, %ntid.x;
	mov.u32 	%r26, %tid.x;
	mad.lo.s32 	%r1, %r24, %r25, %r26;
	mov.u32 	%r27, %ctaid.y;
	mov.u32 	%r28, %ntid.y;
	mov.u32 	%r29, %tid.y;
	mad.lo.s32 	%r30, %r27, %r28, %r29;
	setp.ge.s32 	%p1, %r1, %r22;
	setp.ge.s32 	%p2, %r30, %r23;
	or.pred  	%p3, %p1, %p2;
	@%p3 bra 	$L__BB6_14;
	setp.lt.s32 	%p4, %r20, 1;
	mov.f64 	%fd74, 0d0000000000000000;
	@%p4 bra 	$L__BB6_13;
	and.b32  	%r3, %r20, 7;
	setp.lt.u32 	%p5, %r20, 8;
	mov.f64 	%fd74, 0d0000000000000000;
	mov.b32 	%r44, 0;
	@%p5 bra 	$L__BB6_5;
	and.b32  	%r44, %r20, 2147483640;
	neg.s32 	%r42, %r44;
	shl.b32 	%r6, %r23, 3;
	shl.b32 	%r7, %r22, 3;
	mov.f64 	%fd74, 0d0000000000000000;
	mul.wide.s32 	%rd10, %r22, 8;
	mul.wide.s32 	%rd12, %r23, 8;
	mov.u32 	%r40, %r1;
	mov.u32 	%r41, %r30;
$L__BB6_4:
	.pragma "nounroll";
	mul.wide.s32 	%rd6, %r40, 8;
	add.s64 	%rd7, %rd2, %rd6;
	ld.global.f64 	%fd18, [%rd7];
	mul.wide.s32 	%rd8, %r41, 8;
	add.s64 	%rd9, %rd1, %rd8;
	ld.global.f64 	%fd19, [%rd9];
	fma.rn.f64 	%fd20, %fd18, %fd19, %fd74;
	add.s64 	%rd11, %rd7, %rd10;
	ld.global.f64 	%fd21, [%rd11];
	add.s64 	%rd13, %rd9, %rd12;
	ld.global.f64 	%fd22, [%rd13];
	fma.rn.f64 	%fd23, %fd21, %fd22, %fd20;
	add.s64 	%rd14, %rd11, %rd10;
	ld.global.f64 	%fd24, [%rd14];
	add.s64 	%rd15, %rd13, %rd12;
	ld.global.f64 	%fd25, [%rd15];
	fma.rn.f64 	%fd26, %fd24, %fd25, %fd23;
	add.s64 	%rd16, %rd14, %rd10;
	ld.global.f64 	%fd27, [%rd16];
	add.s64 	%rd17, %rd15, %rd12;
	ld.global.f64 	%fd28, [%rd17];
	fma.rn.f64 	%fd29, %fd27, %fd28, %fd26;
	add.s64 	%rd18, %rd16, %rd10;
	ld.global.f64 	%fd30, [%rd18];
	add.s64 	%rd19, %rd17, %rd12;
	ld.global.f64 	%fd31, [%rd19];
	fma.rn.f64 	%fd32, %fd30, %fd31, %fd29;
	add.s64 	%rd20, %rd18, %rd10;
	ld.global.f64 	%fd33, [%rd20];
	add.s64 	%rd21, %rd19, %rd12;
	ld.global.f64 	%fd34, [%rd21];
	fma.rn.f64 	%fd35, %fd33, %fd34, %fd32;
	add.s64 	%rd22, %rd20, %rd10;
	ld.global.f64 	%fd36, [%rd22];
	add.s64 	%rd23, %rd21, %rd12;
	ld.global.f64 	%fd37, [%rd23];
	fma.rn.f64 	%fd38, %fd36, %fd37, %fd35;
	add.s64 	%rd24, %rd22, %rd10;
	ld.global.f64 	%fd39, [%rd24];
	add.s64 	%rd25, %rd23, %rd12;
	ld.global.f64 	%fd40, [%rd25];
	fma.rn.f64 	%fd74, %fd39, %fd40, %fd38;
	add.s32 	%r42, %r42, 8;
	add.s32 	%r41, %r41, %r6;
	add.s32 	%r40, %r40, %r7;
	setp.ne.s32 	%p6, %r42, 0;
	@%p6 bra 	$L__BB6_4;
$L__BB6_5:
	setp.eq.s32 	%p7, %r3, 0;
	@%p7 bra 	$L__BB6_13;
	and.b32  	%r15, %r20, 3;
	setp.lt.u32 	%p8, %r3, 4;
	@%p8 bra 	$L__BB6_8;
	mad.lo.s32 	%r32, %r44, %r22, %r1;
	mul.wide.s32 	%rd26, %r32, 8;
	add.s64 	%rd27, %rd2, %rd26;
	ld.global.f64 	%fd42, [%rd27];
	mad.lo.s32 	%r33, %r44, %r23, %r30;
	mul.wide.s32 	%rd28, %r33, 8;
	add.s64 	%rd29, %rd1, %rd28;
	ld.global.f64 	%fd43, [%rd29];
	fma.rn.f64 	%fd44, %fd42, %fd43, %fd74;
	mul.wide.s32 	%rd30, %r22, 8;
	add.s64 	%rd31, %rd27, %rd30;
	ld.global.f64 	%fd45, [%rd31];
	mul.wide.s32 	%rd32, %r23, 8;
	add.s64 	%rd33, %rd29, %rd32;
	ld.global.f64 	%fd46, [%rd33];
	fma.rn.f64 	%fd47, %fd45, %fd46, %fd44;
	add.s64 	%rd34, %rd31, %rd30;
	ld.global.f64 	%fd48, [%rd34];
	add.s64 	%rd35, %rd33, %rd32;
	ld.global.f64 	%fd49, [%rd35];
	fma.rn.f64 	%fd50, %fd48, %fd49, %fd47;
	add.s64 	%rd36, %rd34, %rd30;
	ld.global.f64 	%fd51, [%rd36];
	add.s64 	%rd37, %rd35, %rd32;
	ld.global.f64 	%fd52, [%rd37];
	fma.rn.f64 	%fd74, %fd51, %fd52, %fd50;
	add.s32 	%r44, %r44, 4;
$L__BB6_8:
	setp.eq.s32 	%p9, %r15, 0;
	@%p9 bra 	$L__BB6_13;
	setp.eq.s32 	%p10, %r15, 1;
	@%p10 bra 	$L__BB6_11;
	mad.lo.s32 	%r34, %r44, %r22, %r1;
	mul.wide.s32 	%rd38, %r34, 8;
	add.s64 	%rd39, %rd2, %rd38;
	ld.global.f64 	%fd54, [%rd39];
	mad.lo.s32 	%r35, %r44, %r23, %r30;
	mul.wide.s32 	%rd40, %r35, 8;
	add.s64 	%rd41, %rd1, %rd40;
	ld.global.f64 	%fd55, [%rd41];
	fma.rn.f64 	%fd56, %fd54, %fd55, %fd74;
	mul.wide.s32 	%rd42, %r22, 8;
	add.s64 	%rd43, %rd39, %rd42;
	ld.global.f64 	%fd57, [%rd43];
	mul.wide.s32 	%rd44, %r23, 8;
	add.s64 	%rd45, %rd41, %rd44;
	ld.global.f64 	%fd58, [%rd45];
	fma.rn.f64 	%fd74, %fd57, %fd58, %fd56;
	add.s32 	%r44, %r44, 2;
$L__BB6_11:
	and.b32  	%r36, %r20, 1;
	setp.eq.b32 	%p11, %r36, 1;
	not.pred 	%p12, %p11;
	@%p12 bra 	$L__BB6_13;
	mad.lo.s32 	%r37, %r44, %r22, %r1;
	mul.wide.s32 	%rd46, %r37, 8;
	add.s64 	%rd47, %rd2, %rd46;
	ld.global.f64 	%fd59, [%rd47];
	mad.lo.s32 	%r38, %r44, %r23, %r30;
	mul.wide.s32 	%rd48, %r38, 8;
	add.s64 	%rd49, %rd1, %rd48;
	ld.global.f64 	%fd60, [%rd49];
	fma.rn.f64 	%fd74, %fd59, %fd60, %fd74;
$L__BB6_13:
	ld.param.f64 	%fd66, [_Z19updateWeightsKernelPdS_S_iiid_param_6];
	ld.param.u64 	%rd53, [_Z19updateWeightsKernelPdS_S_iiid_param_0];
	mul.f64 	%fd61, %fd66, %fd74;
	cvt.rn.f64.s32 	%fd62, %r20;
	div.rn.f64 	%fd63, %fd61, %fd62;
	mad.lo.s32 	%r39, %r23, %r1, %r30;
	cvta.to.global.u64 	%rd50, %rd53;
	mul.wide.s32 	%rd51, %r39, 8;
	add.s64 	%rd52, %rd50, %rd51;
	ld.global.f64 	%fd64, [%rd52];
	sub.f64 	%fd65, %fd64, %fd63;
	st.global.f64 	[%rd52], %fd65;
$L__BB6_14:
	ret;

}
	// .globl	_Z18updateBiasesKernelPdS_iid
.visible .entry _Z18updateBiasesKernelPdS_iid(
	.param .u64 .ptr .align 1 _Z18updateBiasesKernelPdS_iid_param_0,
	.param .u64 .ptr .align 1 _Z18updateBiasesKernelPdS_iid_param_1,
	.param .u32 _Z18updateBiasesKernelPdS_iid_param_2,
	.param .u32 _Z18updateBiasesKernelPdS_iid_param_3,
	.param .f64 _Z18updateBiasesKernelPdS_iid_param_4
)
{
	.reg .pred 	%p<11>;
	.reg .b32 	%r<38>;
	.reg .b64 	%rd<43>;
	.reg .b64 	%fd<89>;

	ld.param.u64 	%rd2, [_Z18updateBiasesKernelPdS_iid_param_0];
	ld.param.u64 	%rd3, [_Z18updateBiasesKernelPdS_iid_param_1];
	ld.param.u32 	%r23, [_Z18updateBiasesKernelPdS_iid_param_2];
	ld.param.u32 	%r24, [_Z18updateBiasesKernelPdS_iid_param_3];
	ld.param.f64 	%fd14, [_Z18updateBiasesKernelPdS_iid_param_4];
	cvta.to.global.u64 	%rd1, %rd3;
	mov.u32 	%r25, %ctaid.x;
	mov.u32 	%r26, %ntid.x;
	mov.u32 	%r27, %tid.x;
	mad.lo.s32 	%r1, %r25, %r26, %r27;
	setp.ge.s32 	%p1, %r1, %r24;
	@%p1 bra 	$L__BB7_15;
	setp.lt.s32 	%p2, %r23, 1;
	mov.f64 	%fd88, 0d0000000000000000;
	@%p2 bra 	$L__BB7_14;
	and.b32  	%r2, %r23, 15;
	setp.lt.u32 	%p3, %r23, 16;
	mov.f64 	%fd88, 0d0000000000000000;
	mov.b32 	%r34, 0;
	@%p3 bra 	$L__BB7_5;
	and.b32  	%r34, %r23, 2147483632;
	neg.s32 	%r32, %r34;
	shl.b32 	%r5, %r24, 4;
	mov.f64 	%fd88, 0d0000000000000000;
	mul.wide.s32 	%rd6, %r24, 8;
	mov.u32 	%r31, %r1;
$L__BB7_4:
	.pragma "nounroll";
	mul.wide.s32 	%rd4, %r31, 8;
	add.s64 	%rd5, %rd1, %rd4;
	ld.global.f64 	%fd19, [%rd5];
	add.f64 	%fd20, %fd88, %fd19;
	add.s64 	%rd7, %rd5, %rd6;
	ld.global.f64 	%fd21, [%rd7];
	add.f64 	%fd22, %fd20, %fd21;
	add.s64 	%rd8, %rd7, %rd6;
	ld.global.f64 	%fd23, [%rd8];
	add.f64 	%fd24, %fd22, %fd23;
	add.s64 	%rd9, %rd8, %rd6;
	ld.global.f64 	%fd25, [%rd9];
	add.f64 	%fd26, %fd24, %fd25;
	add.s64 	%rd10, %rd9, %rd6;
	ld.global.f64 	%fd27, [%rd10];
	add.f64 	%fd28, %fd26, %fd27;
	add.s64 	%rd11, %rd10, %rd6;
	ld.global.f64 	%fd29, [%rd11];
	add.f64 	%fd30, %fd28, %fd29;
	add.s64 	%rd12, %rd11, %rd6;
	ld.global.f64 	%fd31, [%rd12];
	add.f64 	%fd32, %fd30, %fd31;
	add.s64 	%rd13, %rd12, %rd6;
	ld.global.f64 	%fd33, [%rd13];
	add.f64 	%fd34, %fd32, %fd33;
	add.s64 	%rd14, %rd13, %rd6;
	ld.global.f64 	%fd35, [%rd14];
	add.f64 	%fd36, %fd34, %fd35;
	add.s64 	%rd15, %rd14, %rd6;
	ld.global.f64 	%fd37, [%rd15];
	add.f64 	%fd38, %fd36, %fd37;
	add.s64 	%rd16, %rd15, %rd6;
	ld.global.f64 	%fd39, [%rd16];
	add.f64 	%fd40, %fd38, %fd39;
	add.s64 	%rd17, %rd16, %rd6;
	ld.global.f64 	%fd41, [%rd17];
	add.f64 	%fd42, %fd40, %fd41;
	add.s64 	%rd18, %rd17, %rd6;
	ld.global.f64 	%fd43, [%rd18];
	add.f64 	%fd44, %fd42, %fd43;
	add.s64 	%rd19, %rd18, %rd6;
	ld.global.f64 	%fd45, [%rd19];
	add.f64 	%fd46, %fd44, %fd45;
	add.s64 	%rd20, %rd19, %rd6;
	ld.global.f64 	%fd47, [%rd20];
	add.f64 	%fd48, %fd46, %fd47;
	add.s64 	%rd21, %rd20, %rd6;
	ld.global.f64 	%fd49, [%rd21];
	add.f64 	%fd88, %fd48, %fd49;
	add.s32 	%r32, %r32, 16;
	add.s32 	%r31, %r31, %r5;
	setp.ne.s32 	%p4, %r32, 0;
	@%p4 bra 	$L__BB7_4;
$L__BB7_5:
	setp.eq.s32 	%p5, %r2, 0;
	@%p5 bra 	$L__BB7_14;
	and.b32  	%r11, %r23, 7;
	setp.lt.u32 	%p6, %r2, 8;
	@%p6 bra 	$L__BB7_8;
	mad.lo.s32 	%r29, %r34, %r24, %r1;
	mul.wide.s32 	%rd22, %r29, 8;
	add.s64 	%rd23, %rd1, %rd22;
	ld.global.f64 	%fd51, [%rd23];
	add.f64 	%fd52, %fd88, %fd51;
	mul.wide.s32 	%rd24, %r24, 8;
	add.s64 	%rd25, %rd23, %rd24;
	ld.global.f64 	%fd53, [%rd25];
	add.f64 	%fd54, %fd52, %fd53;
	add.s64 	%rd26, %rd25, %rd24;
	ld.global.f64 	%fd55, [%rd26];
	add.f64 	%fd56, %fd54, %fd55;
	add.s64 	%rd27, %rd26, %rd24;
	ld.global.f64 	%fd57, [%rd27];
	add.f64 	%fd58, %fd56, %fd57;
	add.s64 	%rd28, %rd27, %rd24;
	ld.global.f64 	%fd59, [%rd28];
	add.f64 	%fd60, %fd58, %fd59;
	add.s64 	%rd29, %rd28, %rd24;
	ld.global.f64 	%fd61, [%rd29];
	add.f64 	%fd62, %fd60, %fd61;
	add.s64 	%rd30, %rd29, %rd24;
	ld.global.f64 	%fd63, [%rd30];
	add.f64 	%fd64, %fd62, %fd63;
	add.s64 	%rd31, %rd30, %rd24;
	ld.global.f64 	%fd65, [%rd31];
	add.f64 	%fd88, %fd64, %fd65;
	add.s32 	%r34, %r34, 8;
$L__BB7_8:
	setp.eq.s32 	%p7, %r11, 0;
	@%p7 bra 	$L__BB7_14;
	and.b32  	%r14, %r23, 3;
	setp.lt.u32 	%p8, %r11, 4;
	@%p8 bra 	$L__BB7_11;
	mad.lo.s32 	%r30, %r34, %r24, %r1;
	mul.wide.s32 	%rd32, %r30, 8;
	add.s64 	%rd33, %rd1, %rd32;
	ld.global.f64 	%fd67, [%rd33];
	add.f64 	%fd68, %fd88, %fd67;
	mul.wide.s32 	%rd34, %r24, 8;
	add.s64 	%rd35, %rd33, %rd34;
	ld.global.f64 	%fd69, [%rd35];
	add.f64 	%fd70, %fd68, %fd69;
	add.s64 	%rd36, %rd35, %rd34;
	ld.global.f64 	%fd71, [%rd36];
	add.f64 	%fd72, %fd70, %fd71;
	add.s64 	%rd37, %rd36, %rd34;
	ld.global.f64 	%fd73, [%rd37];
	add.f64 	%fd88, %fd72, %fd73;
	add.s32 	%r34, %r34, 4;
$L__BB7_11:
	setp.eq.s32 	%p9, %r14, 0;
	@%p9 bra 	$L__BB7_14;
	mad.lo.s32 	%r37, %r34, %r24, %r1;
	neg.s32 	%r36, %r14;
$L__BB7_13:
	.pragma "nounroll";
	mul.wide.s32 	%rd38, %r37, 8;
	add.s64 	%rd39, %rd1, %rd38;
	ld.global.f64 	%fd74, [%rd39];
	add.f64 	%fd88, %fd88, %fd74;
	add.s32 	%r37, %r37, %r24;
	add.s32 	%r36, %r36, 1;
	setp.ne.s32 	%p10, %r36, 0;
	@%p10 bra 	$L__BB7_13;
$L__BB7_14:
	mul.f64 	%fd75, %fd14, %fd88;
	cvt.rn.f64.s32 	%fd76, %r23;
	div.rn.f64 	%fd77, %fd75, %fd76;
	cvta.to.global.u64 	%rd40, %rd2;
	mul.wide.s32 	%rd41, %r1, 8;
	add.s64 	%rd42, %rd40, %rd41;
	ld.global.f64 	%fd78, [%rd42];
	sub.f64 	%fd79, %fd78, %fd77;
	st.global.f64 	[%rd42], %fd79;
$L__BB7_15:
	ret;

}


// ===== COMPILED SASS (sm_100) =====

	.target	sm_100

	.elftype	@"ET_EXEC"


//--------------------- .note.nv.tkinfo           --------------------------
	.section	.note.nv.tkinfo,"",@"SHT_NOTE"
	.sectionflags	@"SHF_NOTE_NV_TKINFO"
	.tkinfo
        /*0018*/ 	.word	0x00000002
        /*0030*/ 	.string	""
        /*0030*/ 	.string	"ptxas"
        /*0030*/ 	.string	"Cuda compilation tools, release 13.0, V13.0.88"
        /*0030*/ 	.string	"Build cuda_13.0.r13.0/compiler.36424714_0"
        /*0030*/ 	.string	"-arch sm_100 -m 64 "



//--------------------- .note.nv.cuinfo           --------------------------
	.section	.note.nv.cuinfo,"",@"SHT_NOTE"
	.sectionflags	@"SHF_NOTE_NV_CUINFO"
        /*0018*/ 	.short	0x0002
        /*001a*/ 	.short	0x0064
        /*001c*/ 	.short	0x0082
	.zero		2


//--------------------- .nv.info                  --------------------------
	.section	.nv.info,"",@"SHT_CUDA_INFO"
	.align	4


	//----- nvinfo : EIATTR_REGCOUNT
	.align		4
        /*0000*/ 	.byte	0x04, 0x2f
        /*0002*/ 	.short	(.L_1 - .L_0)
	.align		4
.L_0:
        /*0004*/ 	.word	index@(_Z20matrixMultiplyKernelPdS_S_iii)
        /*0008*/ 	.word	0x00000020


	//----- nvinfo : EIATTR_FRAME_SIZE
	.align		4
.L_1:
        /*000c*/ 	.byte	0x04, 0x11
        /*000e*/ 	.short	(.L_3 - .L_2)
	.align		4
.L_2:
        /*0010*/ 	.word	index@(_Z20matrixMultiplyKernelPdS_S_iii)
        /*0014*/ 	.word	0x00000000


	//----- nvinfo : EIATTR_REGCOUNT
	.align		4
.L_3:
        /*0018*/ 	.byte	0x04, 0x2f
        /*001a*/ 	.short	(.L_5 - .L_4)
	.align		4
.L_4:
        /*001c*/ 	.word	index@(_Z13addBiasKernelPdS_ii)
        /*0020*/ 	.word	0x0000000c


	//----- nvinfo : EIATTR_FRAME_SIZE
	.align		4
.L_5:
        /*0024*/ 	.byte	0x04, 0x11
        /*0026*/ 	.short	(.L_7 - .L_6)
	.align		4
.L_6:
        /*0028*/ 	.word	index@(_Z13addBiasKernelPdS_ii)
        /*002c*/ 	.word	0x00000000


	//----- nvinfo : EIATTR_REGCOUNT
	.align		4
.L_7:
        /*0030*/ 	.byte	0x04, 0x2f
        /*0032*/ 	.short	(.L_9 - .L_8)
	.align		4
.L_8:
        /*0034*/ 	.word	index@(_Z10reluKernelPdi)
        /*0038*/ 	.word	0x0000000c


	//----- nvinfo : EIATTR_FRAME_SIZE
	.align		4
.L_9:
        /*003c*/ 	.byte	0x04, 0x11
        /*003e*/ 	.short	(.L_11 - .L_10)
	.align		4
.L_10:
        /*0040*/ 	.word	index@(_Z10reluKernelPdi)
        /*0044*/ 	.word	0x00000000


	//----- nvinfo : EIATTR_REGCOUNT
	.align		4
.L_11:
        /*0048*/ 	.byte	0x04, 0x2f
        /*004a*/ 	.short	(.L_13 - .L_12)
	.align		4
.L_12:
        /*004c*/ 	.word	index@(_Z13softmaxKernelPdii)
        /*0050*/ 	.word	0x00000022


	//----- nvinfo : EIATTR_FRAME_SIZE
	.align		4
.L_13:
        /*0054*/ 	.byte	0x04, 0x11
        /*0056*/ 	.short	(.L_15 - .L_14)
	.align		4
.L_14:
        /*0058*/ 	.word	index@($__internal_2_$__cuda_sm20_div_rn_f64_full)
        /*005c*/ 	.word	0x00000000


	//----- nvinfo : EIATTR_FRAME_SIZE
	.align		4
.L_15:
        /*0060*/ 	.byte	0x04, 0x11
        /*0062*/ 	.short	(.L_17 - .L_16)
	.align		4
.L_16:
        /*0064*/ 	.word	index@(_Z13softmaxKernelPdii)
        /*0068*/ 	.word	0x00000000


	//----- nvinfo : EIATTR_REGCOUNT
	.align		4
.L_17:
        /*006c*/ 	.byte	0x04, 0x2f
        /*006e*/ 	.short	(.L_19 - .L_18)
	.align		4
.L_18:
        /*0070*/ 	.word	index@(_Z20outputGradientKernelPdS_S_ii)
        /*0074*/ 	.word	0x0000000e


	//----- nvinfo : EIATTR_FRAME_SIZE
	.align		4
.L_19:
        /*0078*/ 	.byte	0x04, 0x11
        /*007a*/ 	.short	(.L_21 - .L_20)
	.align		4
.L_20:
        /*007c*/ 	.word	index@(_Z20outputGradientKernelPdS_S_ii)
        /*0080*/ 	.word	0x00000000


	//----- nvinfo : EIATTR_REGCOUNT
	.align		4
.L_21:
        /*0084*/ 	.byte	0x04, 0x2f
        /*0086*/ 	.short	(.L_23 - .L_22)
	.align		4
.L_22:
        /*0088*/ 	.word	index@(_Z20hiddenGradientKernelPdS_S_S_iii)
        /*008c*/ 	.word	0x00000020


	//----- nvinfo : EIATTR_FRAME_SIZE
	.align		4
.L_23:
        /*0090*/ 	.byte	0x04, 0x11
        /*0092*/ 	.short	(.L_25 - .L_24)
	.align		4
.L_24:
        /*0094*/ 	.word	index@(_Z20hiddenGradientKernelPdS_S_S_iii)
        /*0098*/ 	.word	0x00000000


	//----- nvinfo : EIATTR_REGCOUNT
	.align		4
.L_25:
        /*009c*/ 	.byte	0x04, 0x2f
        /*009e*/ 	.short	(.L_27 - .L_26)
	.align		4
.L_26:
        /*00a0*/ 	.word	index@(_Z19updateWeightsKernelPdS_S_iiid)
        /*00a4*/ 	.word	0x00000020


	//----- nvinfo : EIATTR_FRAME_SIZE
	.align		4
.L_27:
        /*00a8*/ 	.byte	0x04, 0x11
        /*00aa*/ 	.short	(.L_29 - .L_28)
	.align		4
.L_28:
        /*00ac*/ 	.word	index@($__internal_1_$__cuda_sm20_div_rn_f64_full)
        /*00b0*/ 	.word	0x00000000


	//----- nvinfo : EIATTR_FRAME_SIZE
	.align		4
.L_29:
        /*00b4*/ 	.byte	0x04, 0x11
        /*00b6*/ 	.short	(.L_31 - .L_30)
	.align		4
.L_30:
        /*00b8*/ 	.word	index@(_Z19updateWeightsKernelPdS_S_iiid)
        /*00bc*/ 	.word	0x00000000


	//----- nvinfo : EIATTR_REGCOUNT
	.align		4
.L_31:
        /*00c0*/ 	.byte	0x04, 0x2f
        /*00c2*/ 	.short	(.L_33 - .L_32)
	.align		4
.L_32:
        /*00c4*/ 	.word	index@(_Z18updateBiasesKernelPdS_iid)
        /*00c8*/ 	.word	0x00000020


	//----- nvinfo : EIATTR_FRAME_SIZE
	.align		4
.L_33:
        /*00cc*/ 	.byte	0x04, 0x11
        /*00ce*/ 	.short	(.L_35 - .L_34)
	.align		4
.L_34:
        /*00d0*/ 	.word	index@($__internal_0_$__cuda_sm20_div_rn_f64_full)
        /*00d4*/ 	.word	0x00000000


	//----- nvinfo : EIATTR_FRAME_SIZE
	.align		4
.L_35:
        /*00d8*/ 	.byte	0x04, 0x11
        /*00da*/ 	.short	(.L_37 - .L_36)
	.align		4
.L_36:
        /*00dc*/ 	.word	index@(_Z18updateBiasesKernelPdS_iid)
        /*00e0*/ 	.word	0x00000000


	//----- nvinfo : EIATTR_MIN_STACK_SIZE
	.align		4
.L_37:
        /*00e4*/ 	.byte	0x04, 0x12
        /*00e6*/ 	.short	(.L_39 - .L_38)
	.align		4
.L_38:
        /*00e8*/ 	.word	index@(_Z18updateBiasesKernelPdS_iid)
        /*00ec*/ 	.word	0x00000000


	//----- nvinfo : EIATTR_MIN_STACK_SIZE
	.align		4
.L_39:
        /*00f0*/ 	.byte	0x04, 0x12
        /*00f2*/ 	.short	(.L_41 - .L_40)
	.align		4
.L_40:
        /*00f4*/ 	.word	index@(_Z19updateWeightsKernelPdS_S_iiid)
        /*00f8*/ 	.word	0x00000000


	//----- nvinfo : EIATTR_MIN_STACK_SIZE
	.align		4
.L_41:
        /*00fc*/ 	.byte	0x04, 0x12
        /*00fe*/ 	.short	(.L_43 - .L_42)
	.align		4
.L_42:
        /*0100*/ 	.word	index@(_Z20hiddenGradientKernelPdS_S_S_iii)
        /*0104*/ 	.word	0x00000000


	//----- nvinfo : EIATTR_MIN_STACK_SIZE
	.align		4
.L_43:
        /*0108*/ 	.byte	0x04, 0x12
        /*010a*/ 	.short	(.L_45 - .L_44)
	.align		4
.L_44:
        /*010c*/ 	.word	index@(_Z20outputGradientKernelPdS_S_ii)
        /*0110*/ 	.word	0x00000000


	//----- nvinfo : EIATTR_MIN_STACK_SIZE
	.align		4
.L_45:
        /*0114*/ 	.byte	0x04, 0x12
        /*0116*/ 	.short	(.L_47 - .L_46)
	.align		4
.L_46:
        /*0118*/ 	.word	index@(_Z13softmaxKernelPdii)
        /*011c*/ 	.word	0x00000000


	//----- nvinfo : EIATTR_MIN_STACK_SIZE
	.align		4
.L_47:
        /*0120*/ 	.byte	0x04, 0x12
        /*0122*/ 	.short	(.L_49 - .L_48)
	.align		4
.L_48:
        /*0124*/ 	.word	index@(_Z10reluKernelPdi)
        /*0128*/ 	.word	0x00000000


	//----- nvinfo : EIATTR_MIN_STACK_SIZE
	.align		4
.L_49:
        /*012c*/ 	.byte	0x04, 0x12
        /*012e*/ 	.short	(.L_51 - .L_50)
	.align		4
.L_50:
        /*0130*/ 	.word	index@(_Z13addBiasKernelPdS_ii)
        /*0134*/ 	.word	0x00000000


	//----- nvinfo : EIATTR_MIN_STACK_SIZE
	.align		4
.L_51:
        /*0138*/ 	.byte	0x04, 0x12
        /*013a*/ 	.short	(.L_53 - .L_52)
	.align		4
.L_52:
        /*013c*/ 	.word	index@(_Z20matrixMultiplyKernelPdS_S_iii)
        /*0140*/ 	.word	0x00000000
.L_53:


//--------------------- .nv.compat                --------------------------
	.section	.nv.compat,"",@"SHT_CUDA_COMPAT_INFO"
	.align	4
        /*0000*/ 	.byte	0x02, 0x09, 0x00, 0x00, 0x02, 0x02, 0x01, 0x00, 0x02, 0x05, 0x05, 0x00, 0x03, 0x07, 0x01, 0x01
        /*0010*/ 	.byte	0x02, 0x03, 0x00, 0x00, 0x02, 0x06, 0x01, 0x00, 0x04, 0x0b, 0x08, 0x00, 0x01, 0x00, 0x00, 0x00
        /*0020*/ 	.byte	0x00, 0x00, 0x00, 0x00


//--------------------- .nv.info._Z18updateBiasesKernelPdS_iid --------------------------
	.section	.nv.info._Z18updateBiasesKernelPdS_iid,"",@"SHT_CUDA_INFO"
	.sectionflags	@""
	.align	4


	//----- nvinfo : EIATTR_CUDA_API_VERSION
	.align		4
        /*0000*/ 	.byte	0x04, 0x37
        /*0002*/ 	.short	(.L_55 - .L_54)
.L_54:
        /*0004*/ 	.word	0x00000082


	//----- nvinfo : EIATTR_KPARAM_INFO
	.align		4
.L_55:
        /*0008*/ 	.byte	0x04, 0x17
        /*000a*/ 	.short	(.L_57 - .L_56)
.L_56:
        /*000c*/ 	.word	0x00000000
        /*0010*/ 	.short	0x0004
        /*0012*/ 	.short	0x0018
        /*0014*/ 	.byte	0x00, 0xf0, 0x21, 0x00


	//----- nvinfo : EIATTR_KPARAM_INFO
	.align		4
.L_57:
        /*0018*/ 	.byte	0x04, 0x17
        /*001a*/ 	.short	(.L_59 - .L_58)
.L_58:
        /*001c*/ 	.word	0x00000000
        /*0020*/ 	.short	0x0003
        /*0022*/ 	.short	0x0014
        /*0024*/ 	.byte	0x00, 0xf0, 0x11, 0x00


	//----- nvinfo : EIATTR_KPARAM_INFO
	.align		4
.L_59:
        /*0028*/ 	.byte	0x04, 0x17
        /*002a*/ 	.short	(.L_61 - .L_60)
.L_60:
        /*002c*/ 	.word	0x00000000
        /*0030*/ 	.short	0x0002
        /*0032*/ 	.short	0x0010
        /*0034*/ 	.byte	0x00, 0xf0, 0x11, 0x00


	//----- nvinfo : EIATTR_KPARAM_INFO
	.align		4
.L_61:
        /*0038*/ 	.byte	0x04, 0x17
        /*003a*/ 	.short	(.L_63 - .L_62)
.L_62:
        /*003c*/ 	.word	0x00000000
        /*0040*/ 	.short	0x0001
        /*0042*/ 	.short	0x0008
        /*0044*/ 	.byte	0x00, 0xf5, 0x21, 0x00


	//----- nvinfo : EIATTR_KPARAM_INFO
	.align		4
.L_63:
        /*0048*/ 	.byte	0x04, 0x17
        /*004a*/ 	.short	(.L_65 - .L_64)
.L_64:
        /*004c*/ 	.word	0x00000000
        /*0050*/ 	.short	0x0000
        /*0052*/ 	.short	0x0000
        /*0054*/ 	.byte	0x00, 0xf5, 0x21, 0x00


	//----- nvinfo : EIATTR_SPARSE_MMA_MASK
	.align		4
.L_65:
        /*0058*/ 	.byte	0x03, 0x50
        /*005a*/ 	.short	0x0000


	//----- nvinfo : EIATTR_MAXREG_COUNT
	.align		4
        /*005c*/ 	.byte	0x03, 0x1b
        /*005e*/ 	.short	0x00ff


	//----- nvinfo : EIATTR_MERCURY_ISA_VERSION
	.align		4
        /*0060*/ 	.byte	0x03, 0x5f
        /*0062*/ 	.short	0x0101


	//----- nvinfo : EIATTR_VRC_CTA_INIT_COUNT
	.align		4
        /*0064*/ 	.byte	0x02, 0x4a
	.zero		1
	.zero		1


	//----- nvinfo : EIATTR_EXIT_INSTR_OFFSETS
	.align		4
        /*0068*/ 	.byte	0x04, 0x1c
        /*006a*/ 	.short	(.L_67 - .L_66)


	//   ....[0]....
.L_66:
        /*006c*/ 	.word	0x00000070


	//   ....[1]....
        /*0070*/ 	.word	0x00000a50


	//----- nvinfo : EIATTR_CRS_STACK_SIZE
	.align		4
.L_67:
        /*0074*/ 	.byte	0x04, 0x1e
        /*0076*/ 	.short	(.L_69 - .L_68)
.L_68:
        /*0078*/ 	.word	0x00000000


	//----- nvinfo : EIATTR_CBANK_PARAM_SIZE
	.align		4
.L_69:
        /*007c*/ 	.byte	0x03, 0x19
        /*007e*/ 	.short	0x0020


	//----- nvinfo : EIATTR_PARAM_CBANK
	.align		4
        /*0080*/ 	.byte	0x04, 0x0a
        /*0082*/ 	.short	(.L_71 - .L_70)
	.align		4
.L_70:
        /*0084*/ 	.word	index@(.nv.constant0._Z18updateBiasesKernelPdS_iid)
        /*0088*/ 	.short	0x0380
        /*008a*/ 	.short	0x0020


	//----- nvinfo : EIATTR_SW_WAR
	.align		4
.L_71:
        /*008c*/ 	.byte	0x04, 0x36
        /*008e*/ 	.short	(.L_73 - .L_72)
.L_72:
        /*0090*/ 	.word	0x00000008
.L_73:


//--------------------- .nv.info._Z19updateWeightsKernelPdS_S_iiid --------------------------
	.section	.nv.info._Z19updateWeightsKernelPdS_S_iiid,"",@"SHT_CUDA_INFO"
	.sectionflags	@""
	.align	4


	//----- nvinfo : EIATTR_CUDA_API_VERSION
	.align		4
        /*0000*/ 	.byte	0x04, 0x37
        /*0002*/ 	.short	(.L_75 - .L_74)
.L_74:
        /*0004*/ 	.word	0x00000082


	//----- nvinfo : EIATTR_KPARAM_INFO
	.align		4
.L_75:
        /*0008*/ 	.byte	0x04, 0x17
        /*000a*/ 	.short	(.L_77 - .L_76)
.L_76:
        /*000c*/ 	.word	0x00000000
        /*0010*/ 	.short	0x0006
        /*0012*/ 	.short	0x0028
        /*0014*/ 	.byte	0x00, 0xf0, 0x21, 0x00


	//----- nvinfo : EIATTR_KPARAM_INFO
	.align		4
.L_77:
        /*0018*/ 	.byte	0x04, 0x17
        /*001a*/ 	.short	(.L_79 - .L_78)
.L_78:
        /*001c*/ 	.word	0x00000000
        /*0020*/ 	.short	0x0005
        /*0022*/ 	.short	0x0020
        /*0024*/ 	.byte	0x00, 0xf0, 0x11, 0x00


	//----- nvinfo : EIATTR_KPARAM_INFO
	.align		4
.L_79:
        /*0028*/ 	.byte	0x04, 0x17
        /*002a*/ 	.short	(.L_81 - .L_80)
.L_80:
        /*002c*/ 	.word	0x00000000
        /*0030*/ 	.short	0x0004
        /*0032*/ 	.short	0x001c
        /*0034*/ 	.byte	0x00, 0xf0, 0x11, 0x00


	//----- nvinfo : EIATTR_KPARAM_INFO
	.align		4
.L_81:
        /*0038*/ 	.byte	0x04, 0x17
        /*003a*/ 	.short	(.L_83 - .L_82)
.L_82:
        /*003c*/ 	.word	0x00000000
        /*0040*/ 	.short	0x0003
        /*0042*/ 	.short	0x0018
        /*0044*/ 	.byte	0x00, 0xf0, 0x11, 0x00


	//----- nvinfo : EIATTR_KPARAM_INFO
	.align		4
.L_83:
        /*0048*/ 	.byte	0x04, 0x17
        /*004a*/ 	.short	(.L_85 - .L_84)
.L_84:
        /*004c*/ 	.word	0x00000000
        /*0050*/ 	.short	0x0002
        /*0052*/ 	.short	0x0010
        /*0054*/ 	.byte	0x00, 0xf5, 0x21, 0x00


	//----- nvinfo : EIATTR_KPARAM_INFO
	.align		4
.L_85:
        /*0058*/ 	.byte	0x04, 0x17
        /*005a*/ 	.short	(.L_87 - .L_86)
.L_86:
        /*005c*/ 	.word	0x00000000
        /*0060*/ 	.short	0x0001
        /*0062*/ 	.short	0x0008
        /*0064*/ 	.byte	0x00, 0xf5, 0x21, 0x00


	//----- nvinfo : EIATTR_KPARAM_INFO
	.align		4
.L_87:
        /*0068*/ 	.byte	0x04, 0x17
        /*006a*/ 	.short	(.L_89 - .L_88)
.L_88:
        /*006c*/ 	.word	0x00000000
        /*0070*/ 	.short	0x0000
        /*0072*/ 	.short	0x0000
        /*0074*/ 	.byte	0x00, 0xf5, 0x21, 0x00


	//----- nvinfo : EIATTR_SPARSE_MMA_MASK
	.align		4
.L_89:
        /*0078*/ 	.byte	0x03, 0x50
        /*007a*/ 	.short	0x0000


	//----- nvinfo : EIATTR_MAXREG_COUNT
	.align		4
        /*007c*/ 	.byte	0x03, 0x1b
        /*007e*/ 	.short	0x00ff


	//----- nvinfo : EIATTR_MERCURY_ISA_VERSION
	.align		4
        /*0080*/ 	.byte	0x03, 0x5f
        /*0082*/ 	.short	0x0101


	//----- nvinfo : EIATTR_VRC_CTA_INIT_COUNT
	.align		4
        /*0084*/ 	.byte	0x02, 0x4a
	.zero		1
	.zero		1


	//----- nvinfo : EIATTR_EXIT_INSTR_OFFSETS
	.align		4
        /*0088*/ 	.byte	0x04, 0x1c
        /*008a*/ 	.short	(.L_91 - .L_90)


	//   ....[0]....
.L_90:
        /*008c*/ 	.word	0x000000d0


	//   ....[1]....
        /*0090*/ 	.word	0x00000a50


	//----- nvinfo : EIATTR_CRS_STACK_SIZE
	.align		4
.L_91:
        /*0094*/ 	.byte	0x04, 0x1e
        /*0096*/ 	.short	(.L_93 - .L_92)
.L_92:
        /*0098*/ 	.word	0x00000000


	//----- nvinfo : EIATTR_CBANK_PARAM_SIZE
	.align		4
.L_93:
        /*009c*/ 	.byte	0x03, 0x19
        /*009e*/ 	.short	0x0030


	//----- nvinfo : EIATTR_PARAM_CBANK
	.align		4
        /*00a0*/ 	.byte	0x04, 0x0a
        /*00a2*/ 	.short	(.L_95 - .L_94)
	.align		4
.L_94:
        /*00a4*/ 	.word	index@(.nv.constant0._Z19updateWeightsKernelPdS_S_iiid)
        /*00a8*/ 	.short	0x0380
        /*00aa*/ 	.short	0x0030


	//----- nvinfo : EIATTR_SW_WAR
	.align		4
.L_95:
        /*00ac*/ 	.byte	0x04, 0x36
        /*00ae*/ 	.short	(.L_97 - .L_96)
.L_96:
        /*00b0*/ 	.word	0x00000008
.L_97:


//--------------------- .nv.info._Z20hiddenGradientKernelPdS_S_S_iii --------------------------
	.section	.nv.info._Z20hiddenGradientKernelPdS_S_S_iii,"",@"SHT_CUDA_INFO"
	.sectionflags	@""
	.align	4


	//----- nvinfo : EIATTR_CUDA_API_VERSION
	.align		4
        /*0000*/ 	.byte	0x04, 0x37
        /*0002*/ 	.short	(.L_99 - .L_98)
.L_98:
        /*0004*/ 	.word	0x00000082


	//----- nvinfo : EIATTR_KPARAM_INFO
	.align		4
.L_99:
        /*0008*/ 	.byte	0x04, 0x17
        /*000a*/ 	.short	(.L_101 - .L_100)
.L_100:
        /*000c*/ 	.word	0x00000000
        /*0010*/ 	.short	0x0006
        /*0012*/ 	.short	0x0028
        /*0014*/ 	.byte	0x00, 0xf0, 0x11, 0x00


	//----- nvinfo : EIATTR_KPARAM_INFO
	.align		4
.L_101:
        /*0018*/ 	.byte	0x04, 0x17
        /*001a*/ 	.short	(.L_103 - .L_102)
.L_102:
        /*001c*/ 	.word	0x00000000
        /*0020*/ 	.short	0x0005
        /*0022*/ 	.short	0x0024
        /*0024*/ 	.byte	0x00, 0xf0, 0x11, 0x00


	//----- nvinfo : EIATTR_KPARAM_INFO
	.align		4
.L_103:
        /*0028*/ 	.byte	0x04, 0x17
        /*002a*/ 	.short	(.L_105 - .L_104)
.L_104:
        /*002c*/ 	.word	0x00000000
        /*0030*/ 	.short	0x0004
        /*0032*/ 	.short	0x0020
        /*0034*/ 	.byte	0x00, 0xf0, 0x11, 0x00


	//----- nvinfo : EIATTR_KPARAM_INFO
	.align		4
.L_105:
        /*0038*/ 	.byte	0x04, 0x17
        /*003a*/ 	.short	(.L_107 - .L_106)
.L_106:
        /*003c*/ 	.word	0x00000000
        /*0040*/ 	.short	0x0003
        /*0042*/ 	.short	0x0018
        /*0044*/ 	.byte	0x00, 0xf5, 0x21, 0x00


	//----- nvinfo : EIATTR_KPARAM_INFO
	.align		4
.L_107:
        /*0048*/ 	.byte	0x04, 0x17
        /*004a*/ 	.short	(.L_109 - .L_108)
.L_108:
        /*004c*/ 	.word	0x00000000
        /*0050*/ 	.short	0x0002
        /*0052*/ 	.short	0x0010
        /*0054*/ 	.byte	0x00, 0xf5, 0x21, 0x00


	//----- nvinfo : EIATTR_KPARAM_INFO
	.align		4
.L_109:
        /*0058*/ 	.byte	0x04, 0x17
        /*005a*/ 	.short	(.L_111 - .L_110)
.L_110:
        /*005c*/ 	.word	0x00000000
        /*0060*/ 	.short	0x0001
        /*0062*/ 	.short	0x0008
        /*0064*/ 	.byte	0x00, 0xf5, 0x21, 0x00


	//----- nvinfo : EIATTR_KPARAM_INFO
	.align		4
.L_111:
        /*0068*/ 	.byte	0x04, 0x17
        /*006a*/ 	.short	(.L_113 - .L_112)
.L_112:
        /*006c*/ 	.word	0x00000000
        /*0070*/ 	.short	0x0000
        /*0072*/ 	.short	0x0000
        /*0074*/ 	.byte	0x00, 0xf5, 0x21, 0x00


	//----- nvinfo : EIATTR_SPARSE_MMA_MASK
	.align		4
.L_113:
        /*0078*/ 	.byte	0x03, 0x50
        /*007a*/ 	.short	0x0000


	//----- nvinfo : EIATTR_MAXREG_COUNT
	.align		4
        /*007c*/ 	.byte	0x03, 0x1b
        /*007e*/ 	.short	0x00ff


	//----- nvinfo : EIATTR_MERCURY_ISA_VERSION
	.align		4
        /*0080*/ 	.byte	0x03, 0x5f
        /*0082*/ 	.short	0x0101


	//----- nvinfo : EIATTR_VRC_CTA_INIT_COUNT
	.align		4
        /*0084*/ 	.byte	0x02, 0x4a
	.zero		1
	.zero		1


	//----- nvinfo : EIATTR_EXIT_INSTR_OFFSETS
	.align		4
        /*0088*/ 	.byte	0x04, 0x1c
        /*008a*/ 	.short	(.L_115 - .L_114)


	//   ....[0]....
.L_114:
        /*008c*/ 	.word	0x00000080


	//   ....[1]....
        /*0090*/ 	.word	0x00000a10


	//----- nvinfo : EIATTR_CBANK_PARAM_SIZE
	.align		4
.L_115:
        /*0094*/ 	.byte	0x03, 0x19
        /*0096*/ 	.short	0x002c


	//----- nvinfo : EIATTR_PARAM_CBANK
	.align		4
        /*0098*/ 	.byte	0x04, 0x0a
        /*009a*/ 	.short	(.L_117 - .L_116)
	.align		4
.L_116:
        /*009c*/ 	.word	index@(.nv.constant0._Z20hiddenGradientKernelPdS_S_S_iii)
        /*00a0*/ 	.short	0x0380
        /*00a2*/ 	.short	0x002c


	//----- nvinfo : EIATTR_SW_WAR
	.align		4
.L_117:
        /*00a4*/ 	.byte	0x04, 0x36
        /*00a6*/ 	.short	(.L_119 - .L_118)
.L_118:
        /*00a8*/ 	.word	0x00000008
.L_119:


//--------------------- .nv.info._Z20outputGradientKernelPdS_S_ii --------------------------
	.section	.nv.info._Z20outputGradientKernelPdS_S_ii,"",@"SHT_CUDA_INFO"
	.sectionflags	@""
	.align	4


	//----- nvinfo : EIATTR_CUDA_API_VERSION
	.align		4
        /*0000*/ 	.byte	0x04, 0x37
        /*0002*/ 	.short	(.L_121 - .L_120)
.L_120:
        /*0004*/ 	.word	0x00000082


	//----- nvinfo : EIATTR_KPARAM_INFO
	.align		4
.L_121:
        /*0008*/ 	.byte	0x04, 0x17
        /*000a*/ 	.short	(.L_123 - .L_122)
.L_122:
        /*000c*/ 	.word	0x00000000
        /*0010*/ 	.short	0x0004
        /*0012*/ 	.short	0x001c
        /*0014*/ 	.byte	0x00, 0xf0, 0x11, 0x00


	//----- nvinfo : EIATTR_KPARAM_INFO
	.align		4
.L_123:
        /*0018*/ 	.byte	0x04, 0x17
        /*001a*/ 	.short	(.L_125 - .L_124)
.L_124:
        /*001c*/ 	.word	0x00000000
        /*0020*/ 	.short	0x0003
        /*0022*/ 	.short	0x0018
        /*0024*/ 	.byte	0x00, 0xf0, 0x11, 0x00


	//----- nvinfo : EIATTR_KPARAM_INFO
	.align		4
.L_125:
        /*0028*/ 	.byte	0x04, 0x17
        /*002a*/ 	.short	(.L_127 - .L_126)
.L_126:
        /*002c*/ 	.word	0x00000000
        /*0030*/ 	.short	0x0002
        /*0032*/ 	.short	0x0010
        /*0034*/ 	.byte	0x00, 0xf5, 0x21, 0x00


	//----- nvinfo : EIATTR_KPARAM_INFO
	.align		4
.L_127:
        /*0038*/ 	.byte	0x04, 0x17
        /*003a*/ 	.short	(.L_129 - .L_128)
.L_128:
        /*003c*/ 	.word	0x00000000
        /*0040*/ 	.short	0x0001
        /*0042*/ 	.short	0x0008
        /*0044*/ 	.byte	0x00, 0xf5, 0x21, 0x00


	//----- nvinfo : EIATTR_KPARAM_INFO
	.align		4
.L_129:
        /*0048*/ 	.byte	0x04, 0x17
        /*004a*/ 	.short	(.L_131 - .L_130)
.L_130:
        /*004c*/ 	.word	0x00000000
        /*0050*/ 	.short	0x0000
        /*0052*/ 	.short	0x0000
        /*0054*/ 	.byte	0x00, 0xf5, 0x21, 0x00


	//----- nvinfo : EIATTR_SPARSE_MMA_MASK
	.align		4
.L_131:
        /*0058*/ 	.byte	0x03, 0x50
        /*005a*/ 	.short	0x0000


	//----- nvinfo : EIATTR_MAXREG_COUNT
	.align		4
        /*005c*/ 	.byte	0x03, 0x1b
        /*005e*/ 	.short	0x00ff


	//----- nvinfo : EIATTR_MERCURY_ISA_VERSION
	.align		4
        /*0060*/ 	.byte	0x03, 0x5f
        /*0062*/ 	.short	0x0101


	//----- nvinfo : EIATTR_VRC_CTA_INIT_COUNT
	.align		4
        /*0064*/ 	.byte	0x02, 0x4a
	.zero		1
	.zero		1


	//----- nvinfo : EIATTR_EXIT_INSTR_OFFSETS
	.align		4
        /*0068*/ 	.byte	0x04, 0x1c
        /*006a*/ 	.short	(.L_133 - .L_132)


	//   ....[0]....
.L_132:
        /*006c*/ 	.word	0x00000080


	//   ....[1]....
        /*0070*/ 	.word	0x00000140


	//----- nvinfo : EIATTR_CBANK_PARAM_SIZE
	.align		4
.L_133:
        /*0074*/ 	.byte	0x03, 0x19
        /*0076*/ 	.short	0x0020


	//----- nvinfo : EIATTR_PARAM_CBANK
	.align		4
        /*0078*/ 	.byte	0x04, 0x0a
        /*007a*/ 	.short	(.L_135 - .L_134)
	.align		4
.L_134:
        /*007c*/ 	.word	index@(.nv.constant0._Z20outputGradientKernelPdS_S_ii)
        /*0080*/ 	.short	0x0380
        /*0082*/ 	.short	0x0020


	//----- nvinfo : EIATTR_SW_WAR
	.align		4
.L_135:
        /*0084*/ 	.byte	0x04, 0x36
        /*0086*/ 	.short	(.L_137 - .L_136)
.L_136:
        /*0088*/ 	.word	0x00000008
.L_137:


//--------------------- .nv.info._Z13softmaxKernelPdii --------------------------
	.section	.nv.info._Z13softmaxKernelPdii,"",@"SHT_CUDA_INFO"
	.sectionflags	@""
	.align	4


	//----- nvinfo : EIATTR_CUDA_API_VERSION
	.align		4
        /*0000*/ 	.byte	0x04, 0x37
        /*0002*/ 	.short	(.L_139 - .L_138)
.L_138:
        /*0004*/ 	.word	0x00000082


	//----- nvinfo : EIATTR_KPARAM_INFO
	.align		4
.L_139:
        /*0008*/ 	.byte	0x04, 0x17
        /*000a*/ 	.short	(.L_141 - .L_140)
.L_140:
        /*000c*/ 	.word	0x00000000
        /*0010*/ 	.short	0x0002
        /*0012*/ 	.short	0x000c
        /*0014*/ 	.byte	0x00, 0xf0, 0x11, 0x00


	//----- nvinfo : EIATTR_KPARAM_INFO
	.align		4
.L_141:
        /*0018*/ 	.byte	0x04, 0x17
        /*001a*/ 	.short	(.L_143 - .L_142)
.L_142:
        /*001c*/ 	.word	0x00000000
        /*0020*/ 	.short	0x0001
        /*0022*/ 	.short	0x0008
        /*0024*/ 	.byte	0x00, 0xf0, 0x11, 0x00


	//----- nvinfo : EIATTR_KPARAM_INFO
	.align		4
.L_143:
        /*0028*/ 	.byte	0x04, 0x17
        /*002a*/ 	.short	(.L_145 - .L_144)
.L_144:
        /*002c*/ 	.word	0x00000000
        /*0030*/ 	.short	0x0000
        /*0032*/ 	.short	0x0000
        /*0034*/ 	.byte	0x00, 0xf5, 0x21, 0x00


	//----- nvinfo : EIATTR_SPARSE_MMA_MASK
	.align		4
.L_145:
        /*0038*/ 	.byte	0x03, 0x50
        /*003a*/ 	.short	0x0000


	//----- nvinfo : EIATTR_MAXREG_COUNT
	.align		4
        /*003c*/ 	.byte	0x03, 0x1b
        /*003e*/ 	.short	0x00ff


	//----- nvinfo : EIATTR_MERCURY_ISA_VERSION
	.align		4
        /*0040*/ 	.byte	0x03, 0x5f
        /*0042*/ 	.short	0x0101


	//----- nvinfo : EIATTR_VRC_CTA_INIT_COUNT
	.align		4
        /*0044*/ 	.byte	0x02, 0x4a
	.zero		1
	.zero		1


	//----- nvinfo : EIATTR_EXIT_INSTR_OFFSETS
	.align		4
        /*0048*/ 	.byte	0x04, 0x1c
        /*004a*/ 	.short	(.L_147 - .L_146)


	//   ....[0]....
.L_146:
        /*004c*/ 	.word	0x00000070


	//   ....[1]....
        /*0050*/ 	.word	0x00001930


	//   ....[2]....
        /*0054*/ 	.word	0x00003240


	//   ....[3]....
        /*0058*/ 	.word	0x00003ec0


	//   ....[4]....
        /*005c*/ 	.word	0x00004540


	//   ....[5]....
        /*0060*/ 	.word	0x000047a0


	//----- nvinfo : EIATTR_CRS_STACK_SIZE
	.align		4
.L_147:
        /*0064*/ 	.byte	0x04, 0x1e
        /*0066*/ 	.short	(.L_149 - .L_148)
.L_148:
        /*0068*/ 	.word	0x00000000


	//----- nvinfo : EIATTR_CBANK_PARAM_SIZE
	.align		4
.L_149:
        /*006c*/ 	.byte	0x03, 0x19
        /*006e*/ 	.short	0x0010


	//----- nvinfo : EIATTR_PARAM_CBANK
	.align		4
        /*0070*/ 	.byte	0x04, 0x0a
        /*0072*/ 	.short	(.L_151 - .L_150)
	.align		4
.L_150:
        /*0074*/ 	.word	index@(.nv.constant0._Z13softmaxKernelPdii)
        /*0078*/ 	.short	0x0380
        /*007a*/ 	.short	0x0010


	//----- nvinfo : EIATTR_SW_WAR
	.align		4
.L_151:
        /*007c*/ 	.byte	0x04, 0x36
        /*007e*/ 	.short	(.L_153 - .L_152)
.L_152:
        /*0080*/ 	.word	0x00000008
.L_153:


//--------------------- .nv.info._Z10reluKernelPdi --------------------------
	.section	.nv.info._Z10reluKernelPdi,"",@"SHT_CUDA_INFO"
	.sectionflags	@""
	.align	4


	//----- nvinfo : EIATTR_CUDA_API_VERSION
	.align		4
        /*0000*/ 	.byte	0x04, 0x37
        /*0002*/ 	.short	(.L_155 - .L_154)
.L_154:
        /*0004*/ 	.word	0x00000082


	//----- nvinfo : EIATTR_KPARAM_INFO
	.align		4
.L_155:
        /*0008*/ 	.byte	0x04, 0x17
        /*000a*/ 	.short	(.L_157 - .L_156)
.L_156:
        /*000c*/ 	.word	0x00000000
        /*0010*/ 	.short	0x0001
        /*0012*/ 	.short	0x0008
        /*0014*/ 	.byte	0x00, 0xf0, 0x11, 0x00


	//----- nvinfo : EIATTR_KPARAM_INFO
	.align		4
.L_157:
        /*0018*/ 	.byte	0x04, 0x17
        /*001a*/ 	.short	(.L_159 - .L_158)
.L_158:
        /*001c*/ 	.word	0x00000000
        /*0020*/ 	.short	0x0000
        /*0022*/ 	.short	0x0000
        /*0024*/ 	.byte	0x00, 0xf5, 0x21, 0x00


	//----- nvinfo : EIATTR_SPARSE_MMA_MASK
	.align		4
.L_159:
        /*0028*/ 	.byte	0x03, 0x50
        /*002a*/ 	.short	0x0000


	//----- nvinfo : EIATTR_MAXREG_COUNT
	.align		4
        /*002c*/ 	.byte	0x03, 0x1b
        /*002e*/ 	.short	0x00ff


	//----- nvinfo : EIATTR_MERCURY_ISA_VERSION
	.align		4
        /*0030*/ 	.byte	0x03, 0x5f
        /*0032*/ 	.short	0x0101


	//----- nvinfo : EIATTR_VRC_CTA_INIT_COUNT
	.align		4
        /*0034*/ 	.byte	0x02, 0x4a
	.zero		1
	.zero		1


	//----- nvinfo : EIATTR_EXIT_INSTR_OFFSETS
	.align		4
        /*0038*/ 	.byte	0x04, 0x1c
        /*003a*/ 	.short	(.L_161 - .L_160)


	//   ....[0]....
.L_160:
        /*003c*/ 	.word	0x00000070


	//   ....[1]....
        /*0040*/ 	.word	0x00000140


	//----- nvinfo : EIATTR_CBANK_PARAM_SIZE
	.align		4
.L_161:
        /*0044*/ 	.byte	0x03, 0x19
        /*0046*/ 	.short	0x000c


	//----- nvinfo : EIATTR_PARAM_CBANK
	.align		4
        /*0048*/ 	.byte	0x04, 0x0a
        /*004a*/ 	.short	(.L_163 - .L_162)
	.align		4
.L_162:
        /*004c*/ 	.word	index@(.nv.constant0._Z10reluKernelPdi)
        /*0050*/ 	.short	0x0380
        /*0052*/ 	.short	0x000c


	//----- nvinfo : EIATTR_SW_WAR
	.align		4
.L_163:
        /*0054*/ 	.byte	0x04, 0x36
        /*0056*/ 	.short	(.L_165 - .L_164)
.L_164:
        /*0058*/ 	.word	0x00000008
.L_165:


//--------------------- .nv.info._Z13addBiasKernelPdS_ii --------------------------
	.section	.nv.info._Z13addBiasKernelPdS_ii,"",@"SHT_CUDA_INFO"
	.sectionflags	@""
	.align	4


	//----- nvinfo : EIATTR_CUDA_API_VERSION
	.align		4
        /*0000*/ 	.byte	0x04, 0x37
        /*0002*/ 	.short	(.L_167 - .L_166)
.L_166:
        /*0004*/ 	.word	0x00000082


	//----- nvinfo : EIATTR_KPARAM_INFO
	.align		4
.L_167:
        /*0008*/ 	.byte	0x04, 0x17
        /*000a*/ 	.short	(.L_169 - .L_168)
.L_168:
        /*000c*/ 	.word	0x00000000
        /*0010*/ 	.short	0x0003
        /*0012*/ 	.short	0x0014
        /*0014*/ 	.byte	0x00, 0xf0, 0x11, 0x00


	//----- nvinfo : EIATTR_KPARAM_INFO
	.align		4
.L_169:
        /*0018*/ 	.byte	0x04, 0x17
        /*001a*/ 	.short	(.L_171 - .L_170)
.L_170:
        /*001c*/ 	.word	0x00000000
        /*0020*/ 	.short	0x0002
        /*0022*/ 	.short	0x0010
        /*0024*/ 	.byte	0x00, 0xf0, 0x11, 0x00


	//----- nvinfo : EIATTR_KPARAM_INFO
	.align		4
.L_171:
        /*0028*/ 	.byte	0x04, 0x17
        /*002a*/ 	.short	(.L_173 - .L_172)
.L_172:
        /*002c*/ 	.word	0x00000000
        /*0030*/ 	.short	0x0001
        /*0032*/ 	.short	0x0008
        /*0034*/ 	.byte	0x00, 0xf5, 0x21, 0x00


	//----- nvinfo : EIATTR_KPARAM_INFO
	.align		4
.L_173:
        /*0038*/ 	.byte	0x04, 0x17
        /*003a*/ 	.short	(.L_175 - .L_174)
.L_174:
        /*003c*/ 	.word	0x00000000
        /*0040*/ 	.short	0x0000
        /*0042*/ 	.short	0x0000
        /*0044*/ 	.byte	0x00, 0xf5, 0x21, 0x00


	//----- nvinfo : EIATTR_SPARSE_MMA_MASK
	.align		4
.L_175:
        /*0048*/ 	.byte	0x03, 0x50
        /*004a*/ 	.short	0x0000


	//----- nvinfo : EIATTR_MAXREG_COUNT
	.align		4
        /*004c*/ 	.byte	0x03, 0x1b
        /*004e*/ 	.short	0x00ff


	//----- nvinfo : EIATTR_MERCURY_ISA_VERSION
	.align		4
        /*0050*/ 	.byte	0x03, 0x5f
        /*0052*/ 	.short	0x0101


	//----- nvinfo : EIATTR_VRC_CTA_INIT_COUNT
	.align		4
        /*0054*/ 	.byte	0x02, 0x4a
	.zero		1
	.zero		1


	//----- nvinfo : EIATTR_EXIT_INSTR_OFFSETS
	.align		4
        /*0058*/ 	.byte	0x04, 0x1c
        /*005a*/ 	.short	(.L_177 - .L_176)


	//   ....[0]....
.L_176:
        /*005c*/ 	.word	0x00000080


	//   ....[1]....
        /*0060*/ 	.word	0x00000290


	//----- nvinfo : EIATTR_CBANK_PARAM_SIZE
	.align		4
.L_177:
        /*0064*/ 	.byte	0x03, 0x19
        /*0066*/ 	.short	0x0018


	//----- nvinfo : EIATTR_PARAM_CBANK
	.align		4
        /*0068*/ 	.byte	0x04, 0x0a
        /*006a*/ 	.short	(.L_179 - .L_178)
	.align		4
.L_178:
        /*006c*/ 	.word	index@(.nv.constant0._Z13addBiasKernelPdS_ii)
        /*0070*/ 	.short	0x0380
        /*0072*/ 	.short	0x0018


	//----- nvinfo : EIATTR_SW_WAR
	.align		4
.L_179:
        /*0074*/ 	.byte	0x04, 0x36
        /*0076*/ 	.short	(.L_181 - .L_180)
.L_180:
        /*0078*/ 	.word	0x00000008
.L_181:


//--------------------- .nv.info._Z20matrixMultiplyKernelPdS_S_iii --------------------------
	.section	.nv.info._Z20matrixMultiplyKernelPdS_S_iii,"",@"SHT_CUDA_INFO"
	.sectionflags	@""
	.align	4


	//----- nvinfo : EIATTR_CUDA_API_VERSION
	.align		4
        /*0000*/ 	.byte	0x04, 0x37
        /*0002*/ 	.short	(.L_183 - .L_182)
.L_182:
        /*0004*/ 	.word	0x00000082


	//----- nvinfo : EIATTR_KPARAM_INFO
	.align		4
.L_183:
        /*0008*/ 	.byte	0x04, 0x17
        /*000a*/ 	.short	(.L_185 - .L_184)
.L_184:
        /*000c*/ 	.word	0x00000000
        /*0010*/ 	.short	0x0005
        /*0012*/ 	.short	0x0020
        /*0014*/ 	.byte	0x00, 0xf0, 0x11, 0x00


	//----- nvinfo : EIATTR_KPARAM_INFO
	.align		4
.L_185:
        /*0018*/ 	.byte	0x04, 0x17
        /*001a*/ 	.short	(.L_187 - .L_186)
.L_186:
        /*001c*/ 	.word	0x00000000
        /*0020*/ 	.short	0x0004
        /*0022*/ 	.short	0x001c
        /*0024*/ 	.byte	0x00, 0xf0, 0x11, 0x00


	//----- nvinfo : EIATTR_KPARAM_INFO
	.align		4
.L_187:
        /*0028*/ 	.byte	0x04, 0x17
        /*002a*/ 	.short	(.L_189 - .L_188)
.L_188:
        /*002c*/ 	.word	0x00000000
        /*0030*/ 	.short	0x0003
        /*0032*/ 	.short	0x0018
        /*0034*/ 	.byte	0x00, 0xf0, 0x11, 0x00


	//----- nvinfo : EIATTR_KPARAM_INFO
	.align		4
.L_189:
        /*0038*/ 	.byte	0x04, 0x17
        /*003a*/ 	.short	(.L_191 - .L_190)
.L_190:
        /*003c*/ 	.word	0x00000000
        /*0040*/ 	.short	0x0002
        /*0042*/ 	.short	0x0010
        /*0044*/ 	.byte	0x00, 0xf5, 0x21, 0x00


	//----- nvinfo : EIATTR_KPARAM_INFO
	.align		4
.L_191:
        /*0048*/ 	.byte	0x04, 0x17
        /*004a*/ 	.short	(.L_193 - .L_192)
.L_192:
        /*004c*/ 	.word	0x00000000
        /*0050*/ 	.short	0x0001
        /*0052*/ 	.short	0x0008
        /*0054*/ 	.byte	0x00, 0xf5, 0x21, 0x00


	//----- nvinfo : EIATTR_KPARAM_INFO
	.align		4
.L_193:
        /*0058*/ 	.byte	0x04, 0x17
        /*005a*/ 	.short	(.L_195 - .L_194)
.L_194:
        /*005c*/ 	.word	0x00000000
        /*0060*/ 	.short	0x0000
        /*0062*/ 	.short	0x0000
        /*0064*/ 	.byte	0x00, 0xf5, 0x21, 0x00


	//----- nvinfo : EIATTR_SPARSE_MMA_MASK
	.align		4
.L_195:
        /*0068*/ 	.byte	0x03, 0x50
        /*006a*/ 	.short	0x0000


	//----- nvinfo : EIATTR_MAXREG_COUNT
	.align		4
        /*006c*/ 	.byte	0x03, 0x1b
        /*006e*/ 	.short	0x00ff


	//----- nvinfo : EIATTR_MERCURY_ISA_VERSION
	.align		4
        /*0070*/ 	.byte	0x03, 0x5f
        /*0072*/ 	.short	0x0101


	//----- nvinfo : EIATTR_VRC_CTA_INIT_COUNT
	.align		4
        /*0074*/ 	.byte	0x02, 0x4a
	.zero		1
	.zero		1


	//----- nvinfo : EIATTR_EXIT_INSTR_OFFSETS
	.align		4
        /*0078*/ 	.byte	0x04, 0x1c
        /*007a*/ 	.short	(.L_197 - .L_196)


	//   ....[0]....
.L_196:
        /*007c*/ 	.word	0x000000d0


	//   ....[1]....
        /*0080*/ 	.word	0x000008f0


	//----- nvinfo : EIATTR_CBANK_PARAM_SIZE
	.align		4
.L_197:
        /*0084*/ 	.byte	0x03, 0x19
        /*0086*/ 	.short	0x0024


	//----- nvinfo : EIATTR_PARAM_CBANK
	.align		4
        /*0088*/ 	.byte	0x04, 0x0a
        /*008a*/ 	.short	(.L_199 - .L_198)
	.align		4
.L_198:
        /*008c*/ 	.word	index@(.nv.constant0._Z20matrixMultiplyKernelPdS_S_iii)
        /*0090*/ 	.short	0x0380
        /*0092*/ 	.short	0x0024


	//----- nvinfo : EIATTR_SW_WAR
	.align		4
.L_199:
        /*0094*/ 	.byte	0x04, 0x36
        /*0096*/ 	.short	(.L_201 - .L_200)
.L_200:
        /*0098*/ 	.word	0x00000008
.L_201:


//--------------------- .nv.callgraph             --------------------------
	.section	.nv.callgraph,"",@"SHT_CUDA_CALLGRAPH"
	.align	4
	.sectionentsize	8
	.align		4
        /*0000*/ 	.word	0x00000000
	.align		4
        /*0004*/ 	.word	0xffffffff
	.align		4
        /*0008*/ 	.word	0x00000000
	.align		4
        /*000c*/ 	.word	0xfffffffe
	.align		4
        /*0010*/ 	.word	0x00000000
	.align		4
        /*0014*/ 	.word	0xfffffffd
	.align		4
        /*0018*/ 	.word	0x00000000
	.align		4
        /*001c*/ 	.word	0xfffffffc


//--------------------- .text._Z18updateBiasesKernelPdS_iid --------------------------
	.section	.text._Z18updateBiasesKernelPdS_iid,"ax",@progbits
	.align	128
        .global         _Z18updateBiasesKernelPdS_iid
        .type           _Z18updateBiasesKernelPdS_iid,@function
        .size           _Z18updateBiasesKernelPdS_iid,(.L_x_124 - _Z18updateBiasesKernelPdS_iid)
        .other          _Z18updateBiasesKernelPdS_iid,@"STO_CUDA_ENTRY STV_DEFAULT"
_Z18updateBiasesKernelPdS_iid:
.text._Z18updateBiasesKernelPdS_iid:
[----:B------:R-:W-:Y:S01]  /*0000*/  LDC R1, c[0x0][0x37c] ;  /* 0x0000df00ff017b82 */ /* 0x000fe20000000800 */
[----:B------:R-:W0:Y:S07]  /*0010*/  S2R R3, SR_TID.X ;  /* 0x0000000000037919 */ /* 0x000e2e0000002100 */
[----:B------:R-:W0:Y:S08]  /*0020*/  S2UR UR4, SR_CTAID.X ;  /* 0x00000000000479c3 */ /* 0x000e300000002500 */
[----:B------:R-:W0:Y:S08]  /*0030*/  LDC R0, c[0x0][0x360] ;  /* 0x0000d800ff007b82 */ /* 0x000e300000000800 */
[----:B------:R-:W1:Y:S01]  /*0040*/  LDC R25, c[0x0][0x394] ;  /* 0x0000e500ff197b82 */ /* 0x000e620000000800 */
[----:B0-----:R-:W-:-:S05]  /*0050*/  IMAD R0, R0, UR4, R3 ;  /* 0x0000000400007c24 */ /* 0x001fca000f8e0203 */
[----:B-1----:R-:W-:-:S13]  /*0060*/  ISETP.GE.AND P0, PT, R0, R25, PT ;  /* 0x000000190000720c */ /* 0x002fda0003f06270 */
[----:B------:R-:W-:Y:S05]  /*0070*/  @P0 EXIT ;  /* 0x000000000000094d */ /* 0x000fea0003800000 */
[----:B------:R-:W0:Y:S01]  /*0080*/  LDCU UR7, c[0x0][0x390] ;  /* 0x00007200ff0777ac */ /* 0x000e220008000800 */
[----:B------:R-:W-:Y:S01]  /*0090*/  CS2R R10, SRZ ;  /* 0x00000000000a7805 */ /* 0x000fe2000001ff00 */
[----:B------:R-:W1:Y:S01]  /*00a0*/  LDCU.64 UR8, c[0x0][0x358] ;  /* 0x00006b00ff0877ac */ /* 0x000e620008000a00 */
[----:B0-----:R-:W-:-:S09]  /*00b0*/  UISETP.GE.AND UP0, UPT, UR7, 0x1, UPT ;  /* 0x000000010700788c */ /* 0x001fd2000bf06270 */
[----:B-1----:R-:W-:Y:S05]  /*00c0*/  BRA.U !UP0, `(.L_x_0) ;  /* 0x0000000508f87547 */ /* 0x002fea000b800000 */
[----:B------:R-:W-:Y:S01]  /*00d0*/  UISETP.GE.U32.AND UP1, UPT, UR7, 0x10, UPT ;  /* 0x000000100700788c */ /* 0x000fe2000bf26070 */
[----:B------:R-:W-:Y:S01]  /*00e0*/  CS2R R10, SRZ ;  /* 0x00000000000a7805 */ /* 0x000fe2000001ff00 */
[----:B------:R-:W-:Y:S01]  /*00f0*/  ULOP3.LUT UR5, UR7, 0xf, URZ, 0xc0, !UPT ;  /* 0x0000000f07057892 */ /* 0x000fe2000f8ec0ff */
[----:B------:R-:W-:-:S03]  /*0100*/  UMOV UR4, URZ ;  /* 0x000000ff00047c82 */ /* 0x000fc60008000000 */
[----:B------:R-:W-:-:S03]  /*0110*/  UISETP.NE.AND UP0, UPT, UR5, URZ, UPT ;  /* 0x000000ff0500728c */ /* 0x000fc6000bf05270 */
[----:B------:R-:W-:Y:S08]  /*0120*/  BRA.U !UP1, `(.L_x_1) ;  /* 0x0000000109e47547 */ /* 0x000ff0000b800000 */
[----:B------:R-:W-:Y:S01]  /*0130*/  ULOP3.LUT UR4, UR7, 0x7ffffff0, URZ, 0xc0, !UPT ;  /* 0x7ffffff007047892 */ /* 0x000fe2000f8ec0ff */
[----:B------:R-:W-:Y:S01]  /*0140*/  IMAD.MOV.U32 R24, RZ, RZ, R0 ;  /* 0x000000ffff187224 */ /* 0x000fe200078e0000 */
[----:B------:R-:W-:Y:S02]  /*0150*/  CS2R R10, SRZ ;  /* 0x00000000000a7805 */ /* 0x000fe4000001ff00 */
[----:B------:R-:W-:-:S12]  /*0160*/  UIADD3 UR6, UPT, UPT, -UR4, URZ, URZ ;  /* 0x000000ff04067290 */ /* 0x000fd8000fffe1ff */
.L_x_2:
[----:B------:R-:W0:Y:S02]  /*0170*/  LDC.64 R2, c[0x0][0x388] ;  /* 0x0000e200ff027b82 */ /* 0x000e240000000a00 */
[----:B0-----:R-:W-:-:S05]  /*0180*/  IMAD.WIDE R2, R24, 0x8, R2 ;  /* 0x0000000818027825 */ /* 0x001fca00078e0202 */
[----:B------:R-:W2:Y:S01]  /*0190*/  LDG.E.64 R12, desc[UR8][R2.64] ;  /* 0x00000008020c7981 */ /* 0x000ea2000c1e1b00 */
[----:B------:R-:W-:-:S05]  /*01a0*/  IMAD.WIDE R14, R25, 0x8, R2 ;  /* 0x00000008190e7825 */ /* 0x000fca00078e0202 */
[----:B------:R-:W3:Y:S01]  /*01b0*/  LDG.E.64 R20, desc[UR8][R14.64] ;  /* 0x000000080e147981 */ /* 0x000ee2000c1e1b00 */
[----:B------:R-:W-:-:S05]  /*01c0*/  IMAD.WIDE R22, R25, 0x8, R14 ;  /* 0x0000000819167825 */ /* 0x000fca00078e020e */
[----:B------:R-:W4:Y:S01]  /*01d0*/  LDG.E.64 R18, desc[UR8][R22.64] ;  /* 0x0000000816127981 */ /* 0x000f22000c1e1b00 */
[----:B------:R-:W-:-:S05]  /*01e0*/  IMAD.WIDE R26, R25, 0x8, R22 ;  /* 0x00000008191a7825 */ /* 0x000fca00078e0216 */
[----:B------:R-:W5:Y:S01]  /*01f0*/  LDG.E.64 R8, desc[UR8][R26.64] ;  /* 0x000000081a087981 */ /* 0x000f62000c1e1b00 */
[----:B------:R-:W-:-:S05]  /*0200*/  IMAD.WIDE R28, R25, 0x8, R26 ;  /* 0x00000008191c7825 */ /* 0x000fca00078e021a */
[----:B------:R0:W5:Y:S02]  /*0210*/  LDG.E.64 R6, desc[UR8][R28.64] ;  /* 0x000000081c067981 */ /* 0x000164000c1e1b00 */
[----:B0-----:R-:W-:-:S05]  /*0220*/  IMAD.WIDE R28, R25, 0x8, R28 ;  /* 0x00000008191c7825 */ /* 0x001fca00078e021c */
[----:B------:R-:W5:Y:S01]  /*0230*/  LDG.E.64 R4, desc[UR8][R28.64] ;  /* 0x000000081c047981 */ /* 0x000f62000c1e1b00 */
[----:B------:R-:W-:-:S05]  /*0240*/  IMAD.WIDE R16, R25, 0x8, R28 ;  /* 0x0000000819107825 */ /* 0x000fca00078e021c */
[----:B------:R-:W5:Y:S01]  /*0250*/  LDG.E.64 R2, desc[UR8][R16.64] ;  /* 0x0000000810027981 */ /* 0x000f62000c1e1b00 */
[----:B------:R-:W-:-:S04]  /*0260*/  IMAD.WIDE R14, R25, 0x8, R16 ;  /* 0x00000008190e7825 */ /* 0x000fc800078e0210 */
[C---:B------:R-:W-:Y:S01]  /*0270*/  IMAD.WIDE R22, R25.reuse, 0x8, R14 ;  /* 0x0000000819167825 */ /* 0x040fe200078e020e */
[----:B------:R-:W5:Y:S04]  /*0280*/  LDG.E.64 R16, desc[UR8][R14.64] ;  /* 0x000000080e107981 */ /* 0x000f68000c1e1b00 */
[----:B------:R0:W5:Y:S02]  /*0290*/  LDG.E.64 R14, desc[UR8][R22.64] ;  /* 0x00000008160e7981 */ /* 0x000164000c1e1b00 */
[----:B0-----:R-:W-:-:S04]  /*02a0*/  IMAD.WIDE R22, R25, 0x8, R22 ;  /* 0x0000000819167825 */ /* 0x001fc800078e0216 */
[C---:B------:R-:W-:Y:S01]  /*02b0*/  IMAD.WIDE R26, R25.reuse, 0x8, R22 ;  /* 0x00000008191a7825 */ /* 0x040fe200078e0216 */
[----:B--2---:R-:W-:Y:S01]  /*02c0*/  DADD R10, R12, R10 ;  /* 0x000000000c0a7229 */ /* 0x004fe2000000000a */
[----:B------:R-:W2:Y:S07]  /*02d0*/  LDG.E.64 R12, desc[UR8][R22.64] ;  /* 0x00000008160c7981 */ /* 0x000eae000c1e1b00 */
[----:B---3--:R-:W-:Y:S02]  /*02e0*/  DADD R20, R10, R20 ;  /* 0x000000000a147229 */ /* 0x008fe40000000014 */
[----:B------:R0:W3:Y:S06]  /*02f0*/  LDG.E.64 R10, desc[UR8][R26.64] ;  /* 0x000000081a0a7981 */ /* 0x0000ec000c1e1b00 */
[----:B----4-:R-:W-:Y:S01]  /*0300*/  DADD R18, R20, R18 ;  /* 0x0000000014127229 */ /* 0x010fe20000000012 */
[----:B0-----:R-:W-:-:S05]  /*0310*/  IMAD.WIDE R26, R25, 0x8, R26 ;  /* 0x00000008191a7825 */ /* 0x001fca00078e021a */
[----:B------:R-:W4:Y:S01]  /*0320*/  LDG.E.64 R20, desc[UR8][R26.64] ;  /* 0x000000081a147981 */ /* 0x000f22000c1e1b00 */
[----:B------:R-:W-:Y:S01]  /*0330*/  IMAD.WIDE R22, R25, 0x8, R26 ;  /* 0x0000000819167825 */ /* 0x000fe200078e021a */
[----:B-----5:R-:W-:-:S04]  /*0340*/  DADD R18, R18, R8 ;  /* 0x0000000012127229 */ /* 0x020fc80000000008 */
[----:B------:R-:W5:Y:S01]  /*0350*/  LDG.E.64 R8, desc[UR8][R22.64] ;  /* 0x0000000816087981 */ /* 0x000f62000c1e1b00 */
[----:B------:R-:W-:-:S03]  /*0360*/  IMAD.WIDE R28, R25, 0x8, R22 ;  /* 0x00000008191c7825 */ /* 0x000fc600078e0216 */
[----:B------:R-:W-:Y:S02]  /*0370*/  DADD R18, R18, R6 ;  /* 0x0000000012127229 */ /* 0x000fe40000000006 */
[----:B------:R0:W5:Y:S06]  /*0380*/  LDG.E.64 R6, desc[UR8][R28.64] ;  /* 0x000000081c067981 */ /* 0x00016c000c1e1b00 */
[----:B------:R-:W-:Y:S01]  /*0390*/  DADD R18, R18, R4 ;  /* 0x0000000012127229 */ /* 0x000fe20000000004 */
[----:B0-----:R-:W-:-:S05]  /*03a0*/  IMAD.WIDE R28, R25, 0x8, R28 ;  /* 0x00000008191c7825 */ /* 0x001fca00078e021c */
[----:B------:R-:W5:Y:S01]  /*03b0*/  LDG.E.64 R4, desc[UR8][R28.64] ;  /* 0x000000081c047981 */ /* 0x000f62000c1e1b00 */
[----:B------:R-:W-:-:S06]  /*03c0*/  IMAD.WIDE R26, R25, 0x8, R28 ;  /* 0x00000008191a7825 */ /* 0x000fcc00078e021c */
[----:B------:R-:W5:Y:S01]  /*03d0*/  LDG.E.64 R26, desc[UR8][R26.64] ;  /* 0x000000081a1a7981 */ /* 0x000f62000c1e1b00 */
[----:B------:R-:W-:Y:S01]  /*03e0*/  DADD R2, R18, R2 ;  /* 0x0000000012027229 */ /* 0x000fe20000000002 */
[----:B------:R-:W-:Y:S01]  /*03f0*/  UIADD3 UR6, UPT, UPT, UR6, 0x10, URZ ;  /* 0x0000001006067890 */ /* 0x000fe2000fffe0ff */
[----:B------:R-:W-:-:S03]  /*0400*/  IMAD R24, R25, 0x10, R24 ;  /* 0x0000001019187824 */ /* 0x000fc600078e0218 */
[----:B------:R-:W-:-:S03]  /*0410*/  UISETP.NE.AND UP1, UPT, UR6, URZ, UPT ;  /* 0x000000ff0600728c */ /* 0x000fc6000bf25270 */
[----:B------:R-:W-:-:S08]  /*0420*/  DADD R2, R2, R16 ;  /* 0x0000000002027229 */ /* 0x000fd00000000010 */
[----:B------:R-:W-:-:S08]  /*0430*/  DADD R2, R2, R14 ;  /* 0x0000000002027229 */ /* 0x000fd0000000000e */
[----:B--2---:R-:W-:-:S08]  /*0440*/  DADD R2, R2, R12 ;  /* 0x0000000002027229 */ /* 0x004fd0000000000c */
[----:B---3--:R-:W-:-:S08]  /*0450*/  DADD R2, R2, R10 ;  /* 0x0000000002027229 */ /* 0x008fd0000000000a */
[----:B----4-:R-:W-:-:S08]  /*0460*/  DADD R2, R2, R20 ;  /* 0x0000000002027229 */ /* 0x010fd00000000014 */
[----:B-----5:R-:W-:-:S08]  /*0470*/  DADD R2, R2, R8 ;  /* 0x0000000002027229 */ /* 0x020fd00000000008 */
[----:B------:R-:W-:-:S08]  /*0480*/  DADD R2, R2, R6 ;  /* 0x0000000002027229 */ /* 0x000fd00000000006 */
[----:B------:R-:W-:-:S08]  /*0490*/  DADD R2, R2, R4 ;  /* 0x0000000002027229 */ /* 0x000fd00000000004 */
[----:B------:R-:W-:Y:S01]  /*04a0*/  DADD R10, R2, R26 ;  /* 0x00000000020a7229 */ /* 0x000fe2000000001a */
[----:B------:R-:W-:Y:S10]  /*04b0*/  BRA.U UP1, `(.L_x_2) ;  /* 0xfffffffd012c7547 */ /* 0x000ff4000b83ffff */
.L_x_1:
[----:B------:R-:W-:Y:S05]  /*04c0*/  BRA.U !UP0, `(.L_x_0) ;  /* 0x0000000108f87547 */ /* 0x000fea000b800000 */
[----:B------:R-:W-:Y:S02]  /*04d0*/  UISETP.GE.U32.AND UP0, UPT, UR5, 0x8, UPT ;  /* 0x000000080500788c */ /* 0x000fe4000bf06070 */
[----:B------:R-:W-:-:S04]  /*04e0*/  ULOP3.LUT UR6, UR7, 0x7, URZ, 0xc0, !UPT ;  /* 0x0000000707067892 */ /* 0x000fc8000f8ec0ff */
[----:B------:R-:W-:-:S03]  /*04f0*/  UISETP.NE.AND UP1, UPT, UR6, URZ, UPT ;  /* 0x000000ff0600728c */ /* 0x000fc6000bf25270 */
[----:B------:R-:W-:Y:S08]  /*0500*/  BRA.U !UP0, `(.L_x_3) ;  /* 0x00000001086c7547 */ /* 0x000ff0000b800000 */
[----:B------:R-:W0:Y:S01]  /*0510*/  LDC.64 R12, c[0x0][0x388] ;  /* 0x0000e200ff0c7b82 */ /* 0x000e220000000a00 */
[----:B------:R-:W-:-:S04]  /*0520*/  IMAD R3, R25, UR4, R0 ;  /* 0x0000000419037c24 */ /* 0x000fc8000f8e0200 */
        /* <DEDUP_REMOVED lines=14> */
[----:B------:R-:W-:-:S05]  /*0610*/  IMAD.WIDE R20, R25, 0x8, R12 ;  /* 0x0000000819147825 */ /* 0x000fca00078e020c */
[----:B------:R-:W5:Y:S01]  /*0620*/  LDG.E.64 R12, desc[UR8][R20.64] ;  /* 0x00000008140c7981 */ /* 0x000f62000c1e1b00 */
[----:B------:R-:W-:Y:S01]  /*0630*/  UIADD3 UR4, UPT, UPT, UR4, 0x8, URZ ;  /* 0x0000000804047890 */ /* 0x000fe2000fffe0ff */
[----:B--2---:R-:W-:-:S08]  /*0640*/  DADD R2, R10, R2 ;  /* 0x000000000a027229 */ /* 0x004fd00000000002 */
[----:B---3--:R-:W-:-:S08]  /*0650*/  DADD R2, R2, R4 ;  /* 0x0000000002027229 */ /* 0x008fd00000000004 */
[----:B----4-:R-:W-:-:S08]  /*0660*/  DADD R2, R2, R6 ;  /* 0x0000000002027229 */ /* 0x010fd00000000006 */
[----:B-----5:R-:W-:-:S08]  /*0670*/  DADD R2, R2, R8 ;  /* 0x0000000002027229 */ /* 0x020fd00000000008 */
[----:B------:R-:W-:-:S08]  /*0680*/  DADD R2, R2, R18 ;  /* 0x0000000002027229 */ /* 0x000fd00000000012 */
[----:B------:R-:W-:-:S08]  /*0690*/  DADD R2, R2, R16 ;  /* 0x0000000002027229 */ /* 0x000fd00000000010 */
[----:B------:R-:W-:-:S08]  /*06a0*/  DADD R2, R2, R14 ;  /* 0x0000000002027229 */ /* 0x000fd0000000000e */
[----:B------:R-:W-:-:S11]  /*06b0*/  DADD R10, R2, R12 ;  /* 0x00000000020a7229 */ /* 0x000fd6000000000c */
.L_x_3:
        /* <DEDUP_REMOVED lines=13> */
[----:B------:R-:W-:-:S06]  /*0790*/  IMAD.WIDE R16, R25, 0x8, R12 ;  /* 0x0000000819107825 */ /* 0x000fcc00078e020c */
[----:B------:R-:W5:Y:S01]  /*07a0*/  LDG.E.64 R16, desc[UR8][R16.64] ;  /* 0x0000000810107981 */ /* 0x000f62000c1e1b00 */
[----:B------:R-:W-:Y:S01]  /*07b0*/  UIADD3 UR4, UPT, UPT, UR4, 0x4, URZ ;  /* 0x0000000404047890 */ /* 0x000fe2000fffe0ff */
[----:B--2---:R-:W-:-:S08]  /*07c0*/  DADD R4, R10, R4 ;  /* 0x000000000a047229 */ /* 0x004fd00000000004 */
[----:B---3--:R-:W-:-:S08]  /*07d0*/  DADD R4, R4, R8 ;  /* 0x0000000004047229 */ /* 0x008fd00000000008 */
[----:B----4-:R-:W-:-:S08]  /*07e0*/  DADD R4, R4, R14 ;  /* 0x0000000004047229 */ /* 0x010fd0000000000e */
[----:B-----5:R-:W-:-:S11]  /*07f0*/  DADD R10, R4, R16 ;  /* 0x00000000040a7229 */ /* 0x020fd60000000010 */
.L_x_4:
[----:B------:R-:W-:Y:S05]  /*0800*/  BRA.U !UP1, `(.L_x_0) ;  /* 0x0000000109287547 */ /* 0x000fea000b800000 */
[----:B------:R-:W0:Y:S01]  /*0810*/  LDC.64 R4, c[0x0][0x388] ;  /* 0x0000e200ff047b82 */ /* 0x000e220000000a00 */
[----:B------:R-:W-:Y:S01]  /*0820*/  IMAD R6, R25, UR4, R0 ;  /* 0x0000000419067c24 */ /* 0x000fe2000f8e0200 */
[----:B------:R-:W-:-:S12]  /*0830*/  UIADD3 UR5, UPT, UPT, -UR5, URZ, URZ ;  /* 0x000000ff05057290 */ /* 0x000fd8000fffe1ff */
.L_x_5:
[----:B0-----:R-:W-:-:S06]  /*0840*/  IMAD.WIDE R2, R6, 0x8, R4 ;  /* 0x0000000806027825 */ /* 0x001fcc00078e0204 */
[----:B------:R-:W2:Y:S01]  /*0850*/  LDG.E.64 R2, desc[UR8][R2.64] ;  /* 0x0000000802027981 */ /* 0x000ea2000c1e1b00 */
[----:B------:R-:W-:Y:S01]  /*0860*/  UIADD3 UR5, UPT, UPT, UR5, 0x1, URZ ;  /* 0x0000000105057890 */ /* 0x000fe2000fffe0ff */
[----:B------:R-:W-:-:S03]  /*0870*/  IADD3 R6, PT, PT, R6, R25, RZ ;  /* 0x0000001906067210 */ /* 0x000fc60007ffe0ff */
[----:B------:R-:W-:Y:S01]  /*0880*/  UISETP.NE.AND UP0, UPT, UR5, URZ, UPT ;  /* 0x000000ff0500728c */ /* 0x000fe2000bf05270 */
[----:B--2---:R-:W-:-:S08]  /*0890*/  DADD R10, R2, R10 ;  /* 0x00000000020a7229 */ /* 0x004fd0000000000a */
[----:B------:R-:W-:Y:S05]  /*08a0*/  BRA.U UP0, `(.L_x_5) ;  /* 0xfffffffd00e47547 */ /* 0x000fea000b83ffff */
.L_x_0:
[----:B------:R-:W0:Y:S01]  /*08b0*/  I2F.F64 R4, UR7 ;  /* 0x0000000700047d12 */ /* 0x000e220008201c00 */
[----:B------:R-:W-:Y:S01]  /*08c0*/  IMAD.MOV.U32 R2, RZ, RZ, 0x1 ;  /* 0x00000001ff027424 */ /* 0x000fe200078e00ff */
[----:B------:R-:W1:Y:S01]  /*08d0*/  LDCU.64 UR4, c[0x0][0x398] ;  /* 0x00007300ff0477ac */ /* 0x000e620008000a00 */
[----:B------:R-:W-:Y:S05]  /*08e0*/  BSSY.RECONVERGENT B0, `(.L_x_6) ;  /* 0x0000011000007945 */ /* 0x000fea0003800200 */
[----:B0-----:R-:W0:Y:S02]  /*08f0*/  MUFU.RCP64H R3, R5 ;  /* 0x0000000500037308 */ /* 0x001e240000001800 */
[----:B0-----:R-:W-:-:S08]  /*0900*/  DFMA R6, -R4, R2, 1 ;  /* 0x3ff000000406742b */ /* 0x001fd00000000102 */
[----:B------:R-:W-:-:S08]  /*0910*/  DFMA R6, R6, R6, R6 ;  /* 0x000000060606722b */ /* 0x000fd00000000006 */
[----:B------:R-:W-:Y:S02]  /*0920*/  DFMA R2, R2, R6, R2 ;  /* 0x000000060202722b */ /* 0x000fe40000000002 */
[----:B-1----:R-:W-:-:S06]  /*0930*/  DMUL R6, R10, UR4 ;  /* 0x000000040a067c28 */ /* 0x002fcc0008000000 */
[----:B------:R-:W-:-:S04]  /*0940*/  DFMA R8, -R4, R2, 1 ;  /* 0x3ff000000408742b */ /* 0x000fc80000000102 */
[----:B------:R-:W-:-:S04]  /*0950*/  FSETP.GEU.AND P1, PT, |R7|, 6.5827683646048100446e-37, PT ;  /* 0x036000000700780b */ /* 0x000fc80003f2e200 */
[----:B------:R-:W-:-:S08]  /*0960*/  DFMA R2, R2, R8, R2 ;  /* 0x000000080202722b */ /* 0x000fd00000000002 */
[----:B------:R-:W-:-:S08]  /*0970*/  DMUL R8, R6, R2 ;  /* 0x0000000206087228 */ /* 0x000fd00000000000 */
[----:B------:R-:W-:-:S08]  /*0980*/  DFMA R10, -R4, R8, R6 ;  /* 0x00000008040a722b */ /* 0x000fd00000000106 */
[----:B------:R-:W-:-:S10]  /*0990*/  DFMA R2, R2, R10, R8 ;  /* 0x0000000a0202722b */ /* 0x000fd40000000008 */
[----:B------:R-:W-:-:S05]  /*09a0*/  FFMA R8, RZ, R5, R3 ;  /* 0x00000005ff087223 */ /* 0x000fca0000000003 */
[----:B------:R-:W-:-:S13]  /*09b0*/  FSETP.GT.AND P0, PT, |R8|, 1.469367938527859385e-39, PT ;  /* 0x001000000800780b */ /* 0x000fda0003f04200 */
[----:B------:R-:W-:Y:S05]  /*09c0*/  @P0 BRA P1, `(.L_x_7) ;  /* 0x0000000000080947 */ /* 0x000fea0000800000 */
[----:B------:R-:W-:-:S07]  /*09d0*/  MOV R10, 0x9f0 ;  /* 0x000009f0000a7802 */ /* 0x000fce0000000f00 */
[----:B------:R-:W-:Y:S05]  /*09e0*/  CALL.REL.NOINC `($__internal_0_$__cuda_sm20_div_rn_f64_full) ;  /* 0x00000000001c7944 */ /* 0x000fea0003c00000 */
.L_x_7:
[----:B------:R-:W-:Y:S05]  /*09f0*/  BSYNC.RECONVERGENT B0 ;  /* 0x0000000000007941 */ /* 0x000fea0003800200 */
.L_x_6:
[----:B------:R-:W0:Y:S02]  /*0a00*/  LDC.64 R4, c[0x0][0x380] ;  /* 0x0000e000ff047b82 */ /* 0x000e240000000a00 */
[----:B0-----:R-:W-:-:S05]  /*0a10*/  IMAD.WIDE R4, R0, 0x8, R4 ;  /* 0x0000000800047825 */ /* 0x001fca00078e0204 */
[----:B------:R-:W2:Y:S02]  /*0a20*/  LDG.E.64 R6, desc[UR8][R4.64] ;  /* 0x0000000804067981 */ /* 0x000ea4000c1e1b00 */
[----:B--2---:R-:W-:-:S07]  /*0a30*/  DADD R6, R6, -R2 ;  /* 0x0000000006067229 */ /* 0x004fce0000000802 */
[----:B------:R-:W-:Y:S01]  /*0a40*/  STG.E.64 desc[UR8][R4.64], R6 ;  /* 0x0000000604007986 */ /* 0x000fe2000c101b08 */
[----:B------:R-:W-:Y:S05]  /*0a50*/  EXIT ;  /* 0x000000000000794d */ /* 0x000fea0003800000 */
        .weak           $__internal_0_$__cuda_sm20_div_rn_f64_full
        .type           $__internal_0_$__cuda_sm20_div_rn_f64_full,@function
        .size           $__internal_0_$__cuda_sm20_div_rn_f64_full,(.L_x_124 - $__internal_0_$__cuda_sm20_div_rn_f64_full)
$__internal_0_$__cuda_sm20_div_rn_f64_full:
[C---:B------:R-:W-:Y:S01]  /*0a60*/  FSETP.GEU.AND P0, PT, |R5|.reuse, 1.469367938527859385e-39, PT ;  /* 0x001000000500780b */ /* 0x040fe20003f0e200 */
[----:B------:R-:W-:Y:S01]  /*0a70*/  BSSY.RECONVERGENT B1, `(.L_x_8) ;  /* 0x0000057000017945 */ /* 0x000fe20003800200 */
[----:B------:R-:W-:Y:S02]  /*0a80*/  LOP3.LUT R2, R5, 0x800fffff, RZ, 0xc0, !PT ;  /* 0x800fffff05027812 */ /* 0x000fe400078ec0ff */
[C---:B------:R-:W-:Y:S02]  /*0a90*/  FSETP.GEU.AND P2, PT, |R7|.reuse, 1.469367938527859385e-39, PT ;  /* 0x001000000700780b */ /* 0x040fe40003f4e200 */
[----:B------:R-:W-:Y:S01]  /*0aa0*/  LOP3.LUT R3, R2, 0x3ff00000, RZ, 0xfc, !PT ;  /* 0x3ff0000002037812 */ /* 0x000fe200078efcff */
[----:B------:R-:W-:Y:S01]  /*0ab0*/  IMAD.MOV.U32 R2, RZ, RZ, R4 ;  /* 0x000000ffff027224 */ /* 0x000fe200078e0004 */
[----:B------:R-:W-:Y:S02]  /*0ac0*/  MOV R16, 0x1 ;  /* 0x0000000100107802 */ /* 0x000fe40000000f00 */
[----:B------:R-:W-:-:S02]  /*0ad0*/  LOP3.LUT R11, R7, 0x7ff00000, RZ, 0xc0, !PT ;  /* 0x7ff00000070b7812 */ /* 0x000fc400078ec0ff */
[----:B------:R-:W-:Y:S01]  /*0ae0*/  LOP3.LUT R14, R5, 0x7ff00000, RZ, 0xc0, !PT ;  /* 0x7ff00000050e7812 */ /* 0x000fe200078ec0ff */
[----:B------:R-:W-:-:S03]  /*0af0*/  @!P0 DMUL R2, R4, 8.98846567431157953865e+307 ;  /* 0x7fe0000004028828 */ /* 0x000fc60000000000 */
[----:B------:R-:W-:Y:S02]  /*0b00*/  ISETP.GE.U32.AND P1, PT, R11, R14, PT ;  /* 0x0000000e0b00720c */ /* 0x000fe40003f26070 */
[----:B------:R-:W-:Y:S01]  /*0b10*/  @!P2 LOP3.LUT R12, R5, 0x7ff00000, RZ, 0xc0, !PT ;  /* 0x7ff00000050ca812 */ /* 0x000fe200078ec0ff */
[----:B------:R-:W0:Y:S01]  /*0b20*/  MUFU.RCP64H R17, R3 ;  /* 0x0000000300117308 */ /* 0x000e220000001800 */
[----:B------:R-:W-:Y:S02]  /*0b30*/  @!P2 MOV R18, RZ ;  /* 0x000000ff0012a202 */ /* 0x000fe40000000f00 */
[----:B------:R-:W-:Y:S01]  /*0b40*/  @!P2 ISETP.GE.U32.AND P3, PT, R11, R12, PT ;  /* 0x0000000c0b00a20c */ /* 0x000fe20003f66070 */
[----:B------:R-:W-:-:S05]  /*0b50*/  IMAD.MOV.U32 R12, RZ, RZ, 0x1ca00000 ;  /* 0x1ca00000ff0c7424 */ /* 0x000fca00078e00ff */
[----:B------:R-:W-:-:S04]  /*0b60*/  @!P2 SEL R13, R12, 0x63400000, !P3 ;  /* 0x634000000c0da807 */ /* 0x000fc80005800000 */
[----:B------:R-:W-:Y:S01]  /*0b70*/  @!P2 LOP3.LUT R13, R13, 0x80000000, R7, 0xf8, !PT ;  /* 0x800000000d0da812 */ /* 0x000fe200078ef807 */
[----:B0-----:R-:W-:-:S03]  /*0b80*/  DFMA R8, R16, -R2, 1 ;  /* 0x3ff000001008742b */ /* 0x001fc60000000802 */
[----:B------:R-:W-:-:S05]  /*0b90*/  @!P2 LOP3.LUT R19, R13, 0x100000, RZ, 0xfc, !PT ;  /* 0x001000000d13a812 */ /* 0x000fca00078efcff */
[----:B------:R-:W-:-:S08]  /*0ba0*/  DFMA R8, R8, R8, R8 ;  /* 0x000000080808722b */ /* 0x000fd00000000008 */
[----:B------:R-:W-:Y:S01]  /*0bb0*/  DFMA R16, R16, R8, R16 ;  /* 0x000000081010722b */ /* 0x000fe20000000010 */
[----:B------:R-:W-:Y:S01]  /*0bc0*/  SEL R9, R12, 0x63400000, !P1 ;  /* 0x634000000c097807 */ /* 0x000fe20004800000 */
[----:B------:R-:W-:-:S03]  /*0bd0*/  IMAD.MOV.U32 R8, RZ, RZ, R6 ;  /* 0x000000ffff087224 */ /* 0x000fc600078e0006 */
[----:B------:R-:W-:-:S03]  /*0be0*/  LOP3.LUT R9, R9, 0x800fffff, R7, 0xf8, !PT ;  /* 0x800fffff09097812 */ /* 0x000fc600078ef807 */
[----:B------:R-:W-:-:S03]  /*0bf0*/  DFMA R20, R16, -R2, 1 ;  /* 0x3ff000001014742b */ /* 0x000fc60000000802 */
[----:B------:R-:W-:-:S05]  /*0c00*/  @!P2 DFMA R8, R8, 2, -R18 ;  /* 0x400000000808a82b */ /* 0x000fca0000000812 */
[----:B------:R-:W-:Y:S01]  /*0c10*/  DFMA R16, R16, R20, R16 ;  /* 0x000000141010722b */ /* 0x000fe20000000010 */
[----:B------:R-:W-:Y:S02]  /*0c20*/  IMAD.MOV.U32 R21, RZ, RZ, R11 ;  /* 0x000000ffff157224 */ /* 0x000fe400078e000b */
[----:B------:R-:W-:Y:S01]  /*0c30*/  IMAD.MOV.U32 R20, RZ, RZ, R14 ;  /* 0x000000ffff147224 */ /* 0x000fe200078e000e */
[----:B------:R-:W-:Y:S02]  /*0c40*/  @!P0 LOP3.LUT R20, R3, 0x7ff00000, RZ, 0xc0, !PT ;  /* 0x7ff0000003148812 */ /* 0x000fe400078ec0ff */
[----:B------:R-:W-:Y:S02]  /*0c50*/  @!P2 LOP3.LUT R21, R9, 0x7ff00000, RZ, 0xc0, !PT ;  /* 0x7ff000000915a812 */ /* 0x000fe400078ec0ff */
[----:B------:R-:W-:Y:S01]  /*0c60*/  DMUL R18, R16, R8 ;  /* 0x0000000810127228 */ /* 0x000fe20000000000 */
[----:B------:R-:W-:Y:S01]  /*0c70*/  VIADD R22, R20, 0xffffffff ;  /* 0xffffffff14167836 */ /* 0x000fe20000000000 */
[----:B------:R-:W-:-:S04]  /*0c80*/  IADD3 R13, PT, PT, R21, -0x1, RZ ;  /* 0xffffffff150d7810 */ /* 0x000fc80007ffe0ff */
[----:B------:R-:W-:Y:S02]  /*0c90*/  ISETP.GT.U32.AND P0, PT, R13, 0x7feffffe, PT ;  /* 0x7feffffe0d00780c */ /* 0x000fe40003f04070 */
[----:B------:R-:W-:Y:S02]  /*0ca0*/  DFMA R14, R18, -R2, R8 ;  /* 0x80000002120e722b */ /* 0x000fe40000000008 */
[----:B------:R-:W-:-:S06]  /*0cb0*/  ISETP.GT.U32.OR P0, PT, R22, 0x7feffffe, P0 ;  /* 0x7feffffe1600780c */ /* 0x000fcc0000704470 */
[----:B------:R-:W-:-:S07]  /*0cc0*/  DFMA R14, R16, R14, R18 ;  /* 0x0000000e100e722b */ /* 0x000fce0000000012 */
[----:B------:R-:W-:Y:S05]  /*0cd0*/  @P0 BRA `(.L_x_9) ;  /* 0x00000000006c0947 */ /* 0x000fea0003800000 */
[----:B------:R-:W-:-:S04]  /*0ce0*/  LOP3.LUT R16, R5, 0x7ff00000, RZ, 0xc0, !PT ;  /* 0x7ff0000005107812 */ /* 0x000fc800078ec0ff */
[CC--:B------:R-:W-:Y:S02]  /*0cf0*/  VIADDMNMX R6, R11.reuse, -R16.reuse, 0xb9600000, !PT ;  /* 0xb96000000b067446 */ /* 0x0c0fe40007800910 */
[----:B------:R-:W-:Y:S02]  /*0d00*/  ISETP.GE.U32.AND P0, PT, R11, R16, PT ;  /* 0x000000100b00720c */ /* 0x000fe40003f06070 */
[----:B------:R-:W-:Y:S02]  /*0d10*/  VIMNMX R6, PT, PT, R6, 0x46a00000, PT ;  /* 0x46a0000006067848 */ /* 0x000fe40003fe0100 */
[----:B------:R-:W-:-:S05]  /*0d20*/  SEL R11, R12, 0x63400000, !P0 ;  /* 0x634000000c0b7807 */ /* 0x000fca0004000000 */
[----:B------:R-:W-:Y:S02]  /*0d30*/  IMAD.IADD R11, R6, 0x1, -R11 ;  /* 0x00000001060b7824 */ /* 0x000fe400078e0a0b */
[----:B------:R-:W-:-:S03]  /*0d40*/  IMAD.MOV.U32 R6, RZ, RZ, RZ ;  /* 0x000000ffff067224 */ /* 0x000fc600078e00ff */
[----:B------:R-:W-:-:S06]  /*0d50*/  IADD3 R7, PT, PT, R11, 0x7fe00000, RZ ;  /* 0x7fe000000b077810 */ /* 0x000fcc0007ffe0ff */
[----:B------:R-:W-:-:S10]  /*0d60*/  DMUL R12, R14, R6 ;  /* 0x000000060e0c7228 */ /* 0x000fd40000000000 */
[----:B------:R-:W-:-:S13]  /*0d70*/  FSETP.GTU.AND P0, PT, |R13|, 1.469367938527859385e-39, PT ;  /* 0x001000000d00780b */ /* 0x000fda0003f0c200 */
[----:B------:R-:W-:Y:S05]  /*0d80*/  @P0 BRA `(.L_x_10) ;  /* 0x0000000000940947 */ /* 0x000fea0003800000 */
[----:B------:R-:W-:Y:S01]  /*0d90*/  DFMA R2, R14, -R2, R8 ;  /* 0x800000020e02722b */ /* 0x000fe20000000008 */
[----:B------:R-:W-:-:S09]  /*0da0*/  IMAD.MOV.U32 R6, RZ, RZ, RZ ;  /* 0x000000ffff067224 */ /* 0x000fd200078e00ff */
[C---:B------:R-:W-:Y:S02]  /*0db0*/  FSETP.NEU.AND P0, PT, R3.reuse, RZ, PT ;  /* 0x000000ff0300720b */ /* 0x040fe40003f0d000 */
[----:B------:R-:W-:-:S04]  /*0dc0*/  LOP3.LUT R5, R3, 0x80000000, R5, 0x48, !PT ;  /* 0x8000000003057812 */ /* 0x000fc800078e4805 */
[----:B------:R-:W-:-:S07]  /*0dd0*/  LOP3.LUT R7, R5, R7, RZ, 0xfc, !PT ;  /* 0x0000000705077212 */ /* 0x000fce00078efcff */
[----:B------:R-:W-:Y:S05]  /*0de0*/  @!P0 BRA `(.L_x_10) ;  /* 0x00000000007c8947 */ /* 0x000fea0003800000 */
[----:B------:R-:W-:Y:S01]  /*0df0*/  IADD3 R3, PT, PT, -R11, RZ, RZ ;  /* 0x000000ff0b037210 */ /* 0x000fe20007ffe1ff */
[----:B------:R-:W-:Y:S01]  /*0e00*/  IMAD.MOV.U32 R2, RZ, RZ, RZ ;  /* 0x000000ffff027224 */ /* 0x000fe200078e00ff */
[----:B------:R-:W-:-:S05]  /*0e10*/  DMUL.RP R6, R14, R6 ;  /* 0x000000060e067228 */ /* 0x000fca0000008000 */
[----:B------:R-:W-:-:S05]  /*0e20*/  DFMA R2, R12, -R2, R14 ;  /* 0x800000020c02722b */ /* 0x000fca000000000e */
[----:B------:R-:W-:Y:S02]  /*0e30*/  LOP3.LUT R5, R7, R5, RZ, 0x3c, !PT ;  /* 0x0000000507057212 */ /* 0x000fe400078e3cff */
[----:B------:R-:W-:-:S04]  /*0e40*/  IADD3 R2, PT, PT, -R11, -0x43300000, RZ ;  /* 0xbcd000000b027810 */ /* 0x000fc80007ffe1ff */
[----:B------:R-:W-:-:S04]  /*0e50*/  FSETP.NEU.AND P0, PT, |R3|, R2, PT ;  /* 0x000000020300720b */ /* 0x000fc80003f0d200 */
[----:B------:R-:W-:Y:S02]  /*0e60*/  FSEL R12, R6, R12, !P0 ;  /* 0x0000000c060c7208 */ /* 0x000fe40004000000 */
[----:B------:R-:W-:Y:S01]  /*0e70*/  FSEL R13, R5, R13, !P0 ;  /* 0x0000000d050d7208 */ /* 0x000fe20004000000 */
[----:B------:R-:W-:Y:S06]  /*0e80*/  BRA `(.L_x_10) ;  /* 0x0000000000547947 */ /* 0x000fec0003800000 */
.L_x_9:
[----:B------:R-:W-:-:S14]  /*0e90*/  DSETP.NAN.AND P0, PT, R6, R6, PT ;  /* 0x000000060600722a */ /* 0x000fdc0003f08000 */
[----:B------:R-:W-:Y:S05]  /*0ea0*/  @P0 BRA `(.L_x_11) ;  /* 0x0000000000440947 */ /* 0x000fea0003800000 */
[----:B------:R-:W-:-:S14]  /*0eb0*/  DSETP.NAN.AND P0, PT, R4, R4, PT ;  /* 0x000000040400722a */ /* 0x000fdc0003f08000 */
[----:B------:R-:W-:Y:S05]  /*0ec0*/  @P0 BRA `(.L_x_12) ;  /* 0x0000000000300947 */ /* 0x000fea0003800000 */
[----:B------:R-:W-:Y:S01]  /*0ed0*/  ISETP.NE.AND P0, PT, R21, R20, PT ;  /* 0x000000141500720c */ /* 0x000fe20003f05270 */
[----:B------:R-:W-:Y:S01]  /*0ee0*/  IMAD.MOV.U32 R12, RZ, RZ, 0x0 ;  /* 0x00000000ff0c7424 */ /* 0x000fe200078e00ff */
[----:B------:R-:W-:-:S11]  /*0ef0*/  MOV R13, 0xfff80000 ;  /* 0xfff80000000d7802 */ /* 0x000fd60000000f00 */
[----:B------:R-:W-:Y:S05]  /*0f00*/  @!P0 BRA `(.L_x_10) ;  /* 0x0000000000348947 */ /* 0x000fea0003800000 */
[----:B------:R-:W-:Y:S02]  /*0f10*/  ISETP.NE.AND P0, PT, R21, 0x7ff00000, PT ;  /* 0x7ff000001500780c */ /* 0x000fe40003f05270 */
[----:B------:R-:W-:Y:S02]  /*0f20*/  LOP3.LUT R13, R7, 0x80000000, R5, 0x48, !PT ;  /* 0x80000000070d7812 */ /* 0x000fe400078e4805 */
[----:B------:R-:W-:-:S13]  /*0f30*/  ISETP.EQ.OR P0, PT, R20, RZ, !P0 ;  /* 0x000000ff1400720c */ /* 0x000fda0004702670 */
[----:B------:R-:W-:Y:S01]  /*0f40*/  @P0 LOP3.LUT R2, R13, 0x7ff00000, RZ, 0xfc, !PT ;  /* 0x7ff000000d020812 */ /* 0x000fe200078efcff */
[----:B------:R-:W-:Y:S02]  /*0f50*/  @!P0 IMAD.MOV.U32 R12, RZ, RZ, RZ ;  /* 0x000000ffff0c8224 */ /* 0x000fe400078e00ff */
[----:B------:R-:W-:Y:S01]  /*0f60*/  @P0 IMAD.MOV.U32 R12, RZ, RZ, RZ ;  /* 0x000000ffff0c0224 */ /* 0x000fe200078e00ff */
[----:B------:R-:W-:Y:S01]  /*0f70*/  @P0 MOV R13, R2 ;  /* 0x00000002000d0202 */ /* 0x000fe20000000f00 */
[----:B------:R-:W-:Y:S06]  /*0f80*/  BRA `(.L_x_10) ;  /* 0x0000000000147947 */ /* 0x000fec0003800000 */
.L_x_12:
[----:B------:R-:W-:Y:S01]  /*0f90*/  LOP3.LUT R13, R5, 0x80000, RZ, 0xfc, !PT ;  /* 0x00080000050d7812 */ /* 0x000fe200078efcff */
[----:B------:R-:W-:Y:S01]  /*0fa0*/  IMAD.MOV.U32 R12, RZ, RZ, R4 ;  /* 0x000000ffff0c7224 */ /* 0x000fe200078e0004 */
[----:B------:R-:W-:Y:S06]  /*0fb0*/  BRA `(.L_x_10) ;  /* 0x0000000000087947 */ /* 0x000fec0003800000 */
.L_x_11:
[----:B------:R-:W-:Y:S01]  /*0fc0*/  LOP3.LUT R13, R7, 0x80000, RZ, 0xfc, !PT ;  /* 0x00080000070d7812 */ /* 0x000fe200078efcff */
[----:B------:R-:W-:-:S07]  /*0fd0*/  IMAD.MOV.U32 R12, RZ, RZ, R6 ;  /* 0x000000ffff0c7224 */ /* 0x000fce00078e0006 */
.L_x_10:
[----:B------:R-:W-:Y:S05]  /*0fe0*/  BSYNC.RECONVERGENT B1 ;  /* 0x0000000000017941 */ /* 0x000fea0003800200 */
.L_x_8:
[----:B------:R-:W-:Y:S01]  /*0ff0*/  HFMA2 R11, -RZ, RZ, 0, 0 ;  /* 0x00000000ff0b7431 */ /* 0x000fe200000001ff */
[----:B------:R-:W-:Y:S01]  /*1000*/  MOV R2, R12 ;  /* 0x0000000c00027202 */ /* 0x000fe20000000f00 */
[----:B------:R-:W-:Y:S02]  /*1010*/  IMAD.MOV.U32 R3, RZ, RZ, R13 ;  /* 0x000000ffff037224 */ /* 0x000fe400078e000d */
[----:B------:R-:W-:Y:S05]  /*1020*/  RET.REL.NODEC R10 `(_Z18updateBiasesKernelPdS_iid) ;  /* 0xffffffec0af47950 */ /* 0x000fea0003c3ffff */
.L_x_13:
[----:B------:R-:W-:-:S00]  /*1030*/  BRA `(.L_x_13) ;  /* 0xfffffffc00fc7947 */ /* 0x000fc0000383ffff */
[----:B------:R-:W-:-:S00]  /*1040*/  NOP ;  /* 0x0000000000007918 */ /* 0x000fc00000000000 */
        /* <DEDUP_REMOVED lines=11> */
.L_x_124:


//--------------------- .text._Z19updateWeightsKernelPdS_S_iiid --------------------------
	.section	.text._Z19updateWeightsKernelPdS_S_iiid,"ax",@progbits
	.align	128
        .global         _Z19updateWeightsKernelPdS_S_iiid
        .type           _Z19updateWeightsKernelPdS_S_iiid,@function
        .size           _Z19updateWeightsKernelPdS_S_iiid,(.L_x_125 - _Z19updateWeightsKernelPdS_S_iiid)
        .other          _Z19updateWeightsKernelPdS_S_iiid,@"STO_CUDA_ENTRY STV_DEFAULT"
_Z19updateWeightsKernelPdS_S_iiid:
.text._Z19updateWeightsKernelPdS_S_iiid:
[----:B------:R-:W-:Y:S01]  /*0000*/  LDC R1, c[0x0][0x37c] ;  /* 0x0000df00ff017b82 */ /* 0x000fe20000000800 */
[----:B------:R-:W0:Y:S07]  /*0010*/  S2R R6, SR_TID.Y ;  /* 0x0000000000067919 */ /* 0x000e2e0000002200 */
[----:B------:R-:W1:Y:S01]  /*0020*/  LDC R5, c[0x0][0x360] ;  /* 0x0000d800ff057b82 */ /* 0x000e620000000800 */
[----:B------:R-:W1:Y:S07]  /*0030*/  S2R R4, SR_TID.X ;  /* 0x0000000000047919 */ /* 0x000e6e0000002100 */
[----:B------:R-:W0:Y:S08]  /*0040*/  S2UR UR5, SR_CTAID.Y ;  /* 0x00000000000579c3 */ /* 0x000e300000002600 */
[----:B------:R-:W0:Y:S08]  /*0050*/  LDC R3, c[0x0][0x364] ;  /* 0x0000d900ff037b82 */ /* 0x000e300000000800 */
[----:B------:R-:W1:Y:S08]  /*0060*/  S2UR UR4, SR_CTAID.X ;  /* 0x00000000000479c3 */ /* 0x000e700000002500 */
[----:B------:R-:W2:Y:S08]  /*0070*/  LDC R0, c[0x0][0x39c] ;  /* 0x0000e700ff007b82 */ /* 0x000eb00000000800 */
[----:B------:R-:W3:Y:S01]  /*0080*/  LDC R2, c[0x0][0x3a0] ;  /* 0x0000e800ff027b82 */ /* 0x000ee20000000800 */
[----:B0-----:R-:W-:-:S02]  /*0090*/  IMAD R3, R3, UR5, R6 ;  /* 0x0000000503037c24 */ /* 0x001fc4000f8e0206 */
[----:B-1----:R-:W-:-:S03]  /*00a0*/  IMAD R5, R5, UR4, R4 ;  /* 0x0000000405057c24 */ /* 0x002fc6000f8e0204 */
[----:B--2---:R-:W-:-:S04]  /*00b0*/  ISETP.GE.AND P0, PT, R3, R0, PT ;  /* 0x000000000300720c */ /* 0x004fc80003f06270 */
[----:B---3--:R-:W-:-:S13]  /*00c0*/  ISETP.GE.OR P0, PT, R5, R2, P0 ;  /* 0x000000020500720c */ /* 0x008fda0000706670 */
[----:B------:R-:W-:Y:S05]  /*00d0*/  @P0 EXIT ;  /* 0x000000000000094d */ /* 0x000fea0003800000 */
[----:B------:R-:W0:Y:S01]  /*00e0*/  LDC R4, c[0x0][0x398] ;  /* 0x0000e600ff047b82 */ /* 0x000e220000000800 */
[----:B------:R-:W1:Y:S01]  /*00f0*/  LDCU.64 UR4, c[0x0][0x358] ;  /* 0x00006b00ff0477ac */ /* 0x000e620008000a00 */
[----:B------:R-:W-:Y:S02]  /*0100*/  CS2R R16, SRZ ;  /* 0x0000000000107805 */ /* 0x000fe4000001ff00 */
[----:B0-----:R-:W-:-:S13]  /*0110*/  ISETP.GE.AND P0, PT, R4, 0x1, PT ;  /* 0x000000010400780c */ /* 0x001fda0003f06270 */
[----:B-1----:R-:W-:Y:S05]  /*0120*/  @!P0 BRA `(.L_x_14) ;  /* 0x0000000400d08947 */ /* 0x002fea0003800000 */
[C---:B------:R-:W-:Y:S01]  /*0130*/  ISETP.GE.U32.AND P0, PT, R4.reuse, 0x8, PT ;  /* 0x000000080400780c */ /* 0x040fe20003f06070 */
[----:B------:R-:W-:Y:S01]  /*0140*/  IMAD.MOV.U32 R22, RZ, RZ, RZ ;  /* 0x000000ffff167224 */ /* 0x000fe200078e00ff */
[----:B------:R-:W-:Y:S02]  /*0150*/  LOP3.LUT R6, R4, 0x7, RZ, 0xc0, !PT ;  /* 0x0000000704067812 */ /* 0x000fe400078ec0ff */
[----:B------:R-:W-:Y:S02]  /*0160*/  CS2R R16, SRZ ;  /* 0x0000000000107805 */ /* 0x000fe4000001ff00 */
[----:B------:R-:W-:-:S07]  /*0170*/  ISETP.NE.AND P1, PT, R6, RZ, PT ;  /* 0x000000ff0600720c */ /* 0x000fce0003f25270 */
[----:B------:R-:W-:Y:S06]  /*0180*/  @!P0 BRA `(.L_x_15) ;  /* 0x0000000000d08947 */ /* 0x000fec0003800000 */
[----:B------:R-:W-:Y:S01]  /*0190*/  LOP3.LUT R22, R4, 0x7ffffff8, RZ, 0xc0, !PT ;  /* 0x7ffffff804167812 */ /* 0x000fe200078ec0ff */
[----:B------:R-:W-:Y:S01]  /*01a0*/  IMAD.MOV.U32 R7, RZ, RZ, R5 ;  /* 0x000000ffff077224 */ /* 0x000fe200078e0005 */
[----:B------:R-:W-:Y:S01]  /*01b0*/  CS2R R16, SRZ ;  /* 0x0000000000107805 */ /* 0x000fe2000001ff00 */
[----:B------:R-:W-:Y:S01]  /*01c0*/  IMAD.MOV.U32 R23, RZ, RZ, R3 ;  /* 0x000000ffff177224 */ /* 0x000fe200078e0003 */
[----:B------:R-:W-:-:S07]  /*01d0*/  IADD3 R24, PT, PT, -R22, RZ, RZ ;  /* 0x000000ff16187210 */ /* 0x000fce0007ffe1ff */
.L_x_16:
[----:B------:R-:W0:Y:S08]  /*01e0*/  LDC.64 R20, c[0x0][0x390] ;  /* 0x0000e400ff147b82 */ /* 0x000e300000000a00 */
[----:B------:R-:W1:Y:S01]  /*01f0*/  LDC.64 R18, c[0x0][0x388] ;  /* 0x0000e200ff127b82 */ /* 0x000e620000000a00 */
[----:B0-----:R-:W-:-:S05]  /*0200*/  IMAD.WIDE R20, R7, 0x8, R20 ;  /* 0x0000000807147825 */ /* 0x001fca00078e0214 */
[----:B------:R-:W2:Y:S01]  /*0210*/  LDG.E.64 R8, desc[UR4][R20.64] ;  /* 0x0000000414087981 */ /* 0x000ea2000c1e1b00 */
[----:B-1----:R-:W-:-:S05]  /*0220*/  IMAD.WIDE R18, R23, 0x8, R18 ;  /* 0x0000000817127825 */ /* 0x002fca00078e0212 */
[----:B------:R-:W2:Y:S01]  /*0230*/  LDG.E.64 R14, desc[UR4][R18.64] ;  /* 0x00000004120e7981 */ /* 0x000ea2000c1e1b00 */
[----:B------:R-:W-:-:S04]  /*0240*/  IMAD.WIDE R28, R2, 0x8, R20 ;  /* 0x00000008021c7825 */ /* 0x000fc800078e0214 */
[----:B------:R-:W-:Y:S01]  /*0250*/  IMAD.WIDE R26, R0, 0x8, R18 ;  /* 0x00000008001a7825 */ /* 0x000fe200078e0212 */
[----:B------:R0:W3:Y:S04]  /*0260*/  LDG.E.64 R12, desc[UR4][R28.64] ;  /* 0x000000041c0c7981 */ /* 0x0000e8000c1e1b00 */
[----:B------:R1:W3:Y:S01]  /*0270*/  LDG.E.64 R10, desc[UR4][R26.64] ;  /* 0x000000041a0a7981 */ /* 0x0002e2000c1e1b00 */
[----:B0-----:R-:W-:-:S04]  /*0280*/  IMAD.WIDE R28, R2, 0x8, R28 ;  /* 0x00000008021c7825 */ /* 0x001fc800078e021c */
[----:B-1----:R-:W-:Y:S01]  /*0290*/  IMAD.WIDE R26, R0, 0x8, R26 ;  /* 0x00000008001a7825 */ /* 0x002fe200078e021a */
[----:B--2---:R-:W-:Y:S01]  /*02a0*/  DFMA R14, R8, R14, R16 ;  /* 0x0000000e080e722b */ /* 0x004fe20000000010 */
[----:B------:R-:W2:Y:S04]  /*02b0*/  LDG.E.64 R8, desc[UR4][R28.64] ;  /* 0x000000041c087981 */ /* 0x000ea8000c1e1b00 */
[----:B------:R-:W2:Y:S01]  /*02c0*/  LDG.E.64 R16, desc[UR4][R26.64] ;  /* 0x000000041a107981 */ /* 0x000ea2000c1e1b00 */
[----:B------:R-:W-:-:S04]  /*02d0*/  IMAD.WIDE R20, R2, 0x8, R28 ;  /* 0x0000000802147825 */ /* 0x000fc800078e021c */
[----:B------:R-:W-:Y:S01]  /*02e0*/  IMAD.WIDE R18, R0, 0x8, R26 ;  /* 0x0000000800127825 */ /* 0x000fe200078e021a */
[----:B---3--:R-:W-:Y:S01]  /*02f0*/  DFMA R10, R12, R10, R14 ;  /* 0x0000000a0c0a722b */ /* 0x008fe2000000000e */
        /* <DEDUP_REMOVED lines=13> */
[----:B-1----:R-:W-:-:S04]  /*03d0*/  IMAD.WIDE R26, R0, 0x8, R26 ;  /* 0x00000008001a7825 */ /* 0x002fc800078e021a */
[----:B------:R-:W-:-:S04]  /*03e0*/  IMAD.WIDE R20, R2, 0x8, R28 ;  /* 0x0000000802147825 */ /* 0x000fc800078e021c */
[----:B------:R-:W-:Y:S02]  /*03f0*/  IMAD.WIDE R18, R0, 0x8, R26 ;  /* 0x0000000800127825 */ /* 0x000fe400078e021a */
[----:B------:R-:W4:Y:S04]  /*0400*/  LDG.E.64 R20, desc[UR4][R20.64] ;  /* 0x0000000414147981 */ /* 0x000f28000c1e1b00 */
[----:B------:R-:W4:Y:S01]  /*0410*/  LDG.E.64 R18, desc[UR4][R18.64] ;  /* 0x0000000412127981 */ /* 0x000f22000c1e1b00 */
[----:B--2---:R-:W-:-:S03]  /*0420*/  DFMA R8, R10, R8, R12 ;  /* 0x000000080a08722b */ /* 0x004fc6000000000c */
[----:B------:R-:W2:Y:S04]  /*0430*/  LDG.E.64 R10, desc[UR4][R28.64] ;  /* 0x000000041c0a7981 */ /* 0x000ea8000c1e1b00 */
[----:B------:R-:W2:Y:S01]  /*0440*/  LDG.E.64 R12, desc[UR4][R26.64] ;  /* 0x000000041a0c7981 */ /* 0x000ea2000c1e1b00 */
[----:B------:R-:W-:Y:S01]  /*0450*/  VIADD R24, R24, 0x8 ;  /* 0x0000000818187836 */ /* 0x000fe20000000000 */
[----:B---3--:R-:W-:-:S04]  /*0460*/  DFMA R8, R14, R16, R8 ;  /* 0x000000100e08722b */ /* 0x008fc80000000008 */
[----:B------:R-:W-:Y:S01]  /*0470*/  ISETP.NE.AND P0, PT, R24, RZ, PT ;  /* 0x000000ff1800720c */ /* 0x000fe20003f05270 */
[----:B------:R-:W-:Y:S02]  /*0480*/  IMAD R7, R2, 0x8, R7 ;  /* 0x0000000802077824 */ /* 0x000fe400078e0207 */
[----:B------:R-:W-:Y:S01]  /*0490*/  IMAD R23, R0, 0x8, R23 ;  /* 0x0000000800177824 */ /* 0x000fe200078e0217 */
[----:B--2---:R-:W-:-:S08]  /*04a0*/  DFMA R8, R10, R12, R8 ;  /* 0x0000000c0a08722b */ /* 0x004fd00000000008 */
[----:B----4-:R-:W-:Y:S01]  /*04b0*/  DFMA R16, R20, R18, R8 ;  /* 0x000000121410722b */ /* 0x010fe20000000008 */
[----:B------:R-:W-:Y:S10]  /*04c0*/  @P0 BRA `(.L_x_16) ;  /* 0xfffffffc00440947 */ /* 0x000ff4000383ffff */
.L_x_15:
[----:B------:R-:W-:Y:S05]  /*04d0*/  @!P1 BRA `(.L_x_14) ;  /* 0x0000000000e49947 */ /* 0x000fea0003800000 */
[----:B------:R-:W-:Y:S02]  /*04e0*/  ISETP.GE.U32.AND P0, PT, R6, 0x4, PT ;  /* 0x000000040600780c */ /* 0x000fe40003f06070 */
[----:B------:R-:W-:-:S04]  /*04f0*/  LOP3.LUT R23, R4, 0x3, RZ, 0xc0, !PT ;  /* 0x0000000304177812 */ /* 0x000fc800078ec0ff */
[----:B------:R-:W-:-:S07]  /*0500*/  ISETP.NE.AND P1, PT, R23, RZ, PT ;  /* 0x000000ff1700720c */ /* 0x000fce0003f25270 */
[----:B------:R-:W-:Y:S06]  /*0510*/  @!P0 BRA `(.L_x_17) ;  /* 0x0000000000648947 */ /* 0x000fec0003800000 */
[----:B------:R-:W0:Y:S01]  /*0520*/  LDC.64 R20, c[0x0][0x390] ;  /* 0x0000e400ff147b82 */ /* 0x000e220000000a00 */
[C---:B------:R-:W-:Y:S02]  /*0530*/  IMAD R7, R22.reuse, R2, R5 ;  /* 0x0000000216077224 */ /* 0x040fe400078e0205 */
[----:B------:R-:W-:-:S05]  /*0540*/  IMAD R11, R22, R0, R3 ;  /* 0x00000000160b7224 */ /* 0x000fca00078e0203 */
[----:B------:R-:W1:Y:S01]  /*0550*/  LDC.64 R8, c[0x0][0x388] ;  /* 0x0000e200ff087b82 */ /* 0x000e620000000a00 */
[----:B0-----:R-:W-:-:S05]  /*0560*/  IMAD.WIDE R20, R7, 0x8, R20 ;  /* 0x0000000807147825 */ /* 0x001fca00078e0214 */
[----:B------:R-:W2:Y:S01]  /*0570*/  LDG.E.64 R24, desc[UR4][R20.64] ;  /* 0x0000000414187981 */ /* 0x000ea2000c1e1b00 */
[----:B-1----:R-:W-:-:S05]  /*0580*/  IMAD.WIDE R8, R11, 0x8, R8 ;  /* 0x000000080b087825 */ /* 0x002fca00078e0208 */
[----:B------:R-:W2:Y:S01]  /*0590*/  LDG.E.64 R6, desc[UR4][R8.64] ;  /* 0x0000000408067981 */ /* 0x000ea2000c1e1b00 */
[----:B------:R-:W-:-:S04]  /*05a0*/  IMAD.WIDE R28, R2, 0x8, R20 ;  /* 0x00000008021c7825 */ /* 0x000fc800078e0214 */
[----:B------:R-:W-:Y:S02]  /*05b0*/  IMAD.WIDE R26, R0, 0x8, R8 ;  /* 0x00000008001a7825 */ /* 0x000fe400078e0208 */
[----:B------:R0:W3:Y:S04]  /*05c0*/  LDG.E.64 R8, desc[UR4][R28.64] ;  /* 0x000000041c087981 */ /* 0x0000e8000c1e1b00 */
[----:B------:R1:W3:Y:S01]  /*05d0*/  LDG.E.64 R10, desc[UR4][R26.64] ;  /* 0x000000041a0a7981 */ /* 0x0002e2000c1e1b00 */
[----:B0-----:R-:W-:-:S04]  /*05e0*/  IMAD.WIDE R28, R2, 0x8, R28 ;  /* 0x00000008021c7825 */ /* 0x001fc800078e021c */
[----:B-1----:R-:W-:Y:S01]  /*05f0*/  IMAD.WIDE R26, R0, 0x8, R26 ;  /* 0x00000008001a7825 */ /* 0x002fe200078e021a */
[----:B------:R-:W4:Y:S04]  /*0600*/  LDG.E.64 R12, desc[UR4][R28.64] ;  /* 0x000000041c0c7981 */ /* 0x000f28000c1e1b00 */
[----:B------:R-:W4:Y:S01]  /*0610*/  LDG.E.64 R14, desc[UR4][R26.64] ;  /* 0x000000041a0e7981 */ /* 0x000f22000c1e1b00 */
[----:B------:R-:W-:-:S04]  /*0620*/  IMAD.WIDE R18, R2, 0x8, R28 ;  /* 0x0000000802127825 */ /* 0x000fc800078e021c */
[----:B------:R-:W-:Y:S02]  /*0630*/  IMAD.WIDE R20, R0, 0x8, R26 ;  /* 0x0000000800147825 */ /* 0x000fe400078e021a */
[----:B------:R-:W5:Y:S04]  /*0640*/  LDG.E.64 R18, desc[UR4][R18.64] ;  /* 0x0000000412127981 */ /* 0x000f68000c1e1b00 */
[----:B------:R-:W5:Y:S01]  /*0650*/  LDG.E.64 R20, desc[UR4][R20.64] ;  /* 0x0000000414147981 */ /* 0x000f62000c1e1b00 */
[----:B------:R-:W-:Y:S01]  /*0660*/  IADD3 R22, PT, PT, R22, 0x4, RZ ;  /* 0x0000000416167810 */ /* 0x000fe20007ffe0ff */
[----:B--2---:R-:W-:-:S08]  /*0670*/  DFMA R6, R24, R6, R16 ;  /* 0x000000061806722b */ /* 0x004fd00000000010 */
[----:B---3--:R-:W-:-:S08]  /*0680*/  DFMA R6, R8, R10, R6 ;  /* 0x0000000a0806722b */ /* 0x008fd00000000006 */
[----:B----4-:R-:W-:-:S08]  /*0690*/  DFMA R6, R12, R14, R6 ;  /* 0x0000000e0c06722b */ /* 0x010fd00000000006 */
[----:B-----5:R-:W-:-:S11]  /*06a0*/  DFMA R16, R18, R20, R6 ;  /* 0x000000141210722b */ /* 0x020fd60000000006 */
.L_x_17:
[----:B------:R-:W-:Y:S05]  /*06b0*/  @!P1 BRA `(.L_x_14) ;  /* 0x00000000006c9947 */ /* 0x000fea0003800000 */
[----:B------:R-:W-:Y:S02]  /*06c0*/  ISETP.NE.AND P0, PT, R23, 0x1, PT ;  /* 0x000000011700780c */ /* 0x000fe40003f05270 */
[----:B------:R-:W-:-:S04]  /*06d0*/  LOP3.LUT R6, R4, 0x1, RZ, 0xc0, !PT ;  /* 0x0000000104067812 */ /* 0x000fc800078ec0ff */
[----:B------:R-:W-:-:S07]  /*06e0*/  ISETP.NE.U32.AND P1, PT, R6, 0x1, PT ;  /* 0x000000010600780c */ /* 0x000fce0003f25070 */
[----:B------:R-:W0:Y:S01]  /*06f0*/  @P0 LDC.64 R20, c[0x0][0x390] ;  /* 0x0000e400ff140b82 */ /* 0x000e220000000a00 */
[C---:B------:R-:W-:Y:S02]  /*0700*/  @P0 IMAD R13, R22.reuse, R2, R5 ;  /* 0x00000002160d0224 */ /* 0x040fe400078e0205 */
[C---:B------:R-:W-:Y:S02]  /*0710*/  @P0 IMAD R25, R22.reuse, R0, R3 ;  /* 0x0000000016190224 */ /* 0x040fe400078e0203 */
[----:B------:R-:W-:-:S03]  /*0720*/  @P0 VIADD R22, R22, 0x2 ;  /* 0x0000000216160836 */ /* 0x000fc60000000000 */
[----:B------:R-:W1:Y:S08]  /*0730*/  @P0 LDC.64 R8, c[0x0][0x388] ;  /* 0x0000e200ff080b82 */ /* 0x000e700000000a00 */
[----:B------:R-:W2:Y:S08]  /*0740*/  @!P1 LDC.64 R10, c[0x0][0x390] ;  /* 0x0000e400ff0a9b82 */ /* 0x000eb00000000a00 */
[----:B------:R-:W3:Y:S01]  /*0750*/  @!P1 LDC.64 R6, c[0x0][0x388] ;  /* 0x0000e200ff069b82 */ /* 0x000ee20000000a00 */
[----:B0-----:R-:W-:-:S05]  /*0760*/  @P0 IMAD.WIDE R20, R13, 0x8, R20 ;  /* 0x000000080d140825 */ /* 0x001fca00078e0214 */
[----:B------:R-:W4:Y:S01]  /*0770*/  @P0 LDG.E.64 R12, desc[UR4][R20.64] ;  /* 0x00000004140c0981 */ /* 0x000f22000c1e1b00 */
[----:B-1----:R-:W-:-:S05]  /*0780*/  @P0 IMAD.WIDE R24, R25, 0x8, R8 ;  /* 0x0000000819180825 */ /* 0x002fca00078e0208 */
[----:B------:R-:W4:Y:S01]  /*0790*/  @P0 LDG.E.64 R8, desc[UR4][R24.64] ;  /* 0x0000000418080981 */ /* 0x000f22000c1e1b00 */
[----:B------:R-:W-:-:S04]  /*07a0*/  @P0 IMAD.WIDE R14, R2, 0x8, R20 ;  /* 0x00000008020e0825 */ /* 0x000fc800078e0214 */
[----:B------:R-:W-:Y:S02]  /*07b0*/  @P0 IMAD.WIDE R18, R0, 0x8, R24 ;  /* 0x0000000800120825 */ /* 0x000fe400078e0218 */
[----:B------:R-:W5:Y:S02]  /*07c0*/  @P0 LDG.E.64 R14, desc[UR4][R14.64] ;  /* 0x000000040e0e0981 */ /* 0x000f64000c1e1b00 */
[C---:B------:R-:W-:Y:S02]  /*07d0*/  @!P1 IMAD R23, R22.reuse, R2, R5 ;  /* 0x0000000216179224 */ /* 0x040fe400078e0205 */
[----:B------:R-:W-:Y:S01]  /*07e0*/  @!P1 IMAD R27, R22, R0, R3 ;  /* 0x00000000161b9224 */ /* 0x000fe200078e0203 */
[----:B------:R-:W5:Y:S01]  /*07f0*/  @P0 LDG.E.64 R18, desc[UR4][R18.64] ;  /* 0x0000000412120981 */ /* 0x000f62000c1e1b00 */
[----:B--2---:R-:W-:-:S04]  /*0800*/  @!P1 IMAD.WIDE R10, R23, 0x8, R10 ;  /* 0x00000008170a9825 */ /* 0x004fc800078e020a */
[----:B---3--:R-:W-:Y:S02]  /*0810*/  @!P1 IMAD.WIDE R6, R27, 0x8, R6 ;  /* 0x000000081b069825 */ /* 0x008fe400078e0206 */
[----:B------:R-:W2:Y:S04]  /*0820*/  @!P1 LDG.E.64 R10, desc[UR4][R10.64] ;  /* 0x000000040a0a9981 */ /* 0x000ea8000c1e1b00 */
[----:B------:R-:W2:Y:S01]  /*0830*/  @!P1 LDG.E.64 R6, desc[UR4][R6.64] ;  /* 0x0000000406069981 */ /* 0x000ea2000c1e1b00 */
[----:B----4-:R-:W-:-:S08]  /*0840*/  @P0 DFMA R8, R12, R8, R16 ;  /* 0x000000080c08022b */ /* 0x010fd00000000010 */
[----:B-----5:R-:W-:-:S08]  /*0850*/  @P0 DFMA R16, R14, R18, R8 ;  /* 0x000000120e10022b */ /* 0x020fd00000000008 */
[----:B--2---:R-:W-:-:S11]  /*0860*/  @!P1 DFMA R16, R10, R6, R16 ;  /* 0x000000060a10922b */ /* 0x004fd60000000010 */
.L_x_14:
[----:B------:R-:W0:Y:S01]  /*0870*/  I2F.F64 R8, R4 ;  /* 0x0000000400087312 */ /* 0x000e220000201c00 */
        /* <DEDUP_REMOVED lines=18> */
[----:B------:R-:W-:Y:S05]  /*09a0*/  CALL.REL.NOINC `($__internal_1_$__cuda_sm20_div_rn_f64_full) ;  /* 0x00000000002c7944 */ /* 0x000fea0003c00000 */
[----:B------:R-:W-:Y:S01]  /*09b0*/  IMAD.MOV.U32 R6, RZ, RZ, R16 ;  /* 0x000000ffff067224 */ /* 0x000fe200078e0010 */
[----:B------:R-:W-:-:S07]  /*09c0*/  MOV R7, R17 ;  /* 0x0000001100077202 */ /* 0x000fce0000000f00 */
.L_x_19:
[----:B------:R-:W-:Y:S05]  /*09d0*/  BSYNC.RECONVERGENT B0 ;  /* 0x0000000000007941 */ /* 0x000fea0003800200 */
.L_x_18:
[----:B------:R-:W0:Y:S01]  /*09e0*/  LDC.64 R8, c[0x0][0x380] ;  /* 0x0000e000ff087b82 */ /* 0x000e220000000a00 */
[----:B------:R-:W1:Y:S02]  /*09f0*/  LDCU UR6, c[0x0][0x39c] ;  /* 0x00007380ff0677ac */ /* 0x000e640008000800 */
[----:B-1----:R-:W-:-:S04]  /*0a00*/  IMAD R3, R5, UR6, R3 ;  /* 0x0000000605037c24 */ /* 0x002fc8000f8e0203 */
[----:B0-----:R-:W-:-:S05]  /*0a10*/  IMAD.WIDE R2, R3, 0x8, R8 ;  /* 0x0000000803027825 */ /* 0x001fca00078e0208 */
[----:B------:R-:W2:Y:S02]  /*0a20*/  LDG.E.64 R4, desc[UR4][R2.64] ;  /* 0x0000000402047981 */ /* 0x000ea4000c1e1b00 */
[----:B--2---:R-:W-:-:S07]  /*0a30*/  DADD R4, R4, -R6 ;  /* 0x0000000004047229 */ /* 0x004fce0000000806 */
[----:B------:R-:W-:Y:S01]  /*0a40*/  STG.E.64 desc[UR4][R2.64], R4 ;  /* 0x0000000402007986 */ /* 0x000fe2000c101b04 */
[----:B------:R-:W-:Y:S05]  /*0a50*/  EXIT ;  /* 0x000000000000794d */ /* 0x000fea0003800000 */
        .weak           $__internal_1_$__cuda_sm20_div_rn_f64_full
        .type           $__internal_1_$__cuda_sm20_div_rn_f64_full,@function
        .size           $__internal_1_$__cuda_sm20_div_rn_f64_full,(.L_x_125 - $__internal_1_$__cuda_sm20_div_rn_f64_full)
$__internal_1_$__cuda_sm20_div_rn_f64_full:
[C---:B------:R-:W-:Y:S01]  /*0a60*/  FSETP.GEU.AND P0, PT, |R9|.reuse, 1.469367938527859385e-39, PT ;  /* 0x001000000900780b */ /* 0x040fe20003f0e200 */
[----:B------:R-:W-:Y:S01]  /*0a70*/  IMAD.MOV.U32 R12, RZ, RZ, 0x1 ;  /* 0x00000001ff0c7424 */ /* 0x000fe200078e00ff */
[----:B------:R-:W-:Y:S01]  /*0a80*/  LOP3.LUT R6, R9, 0x800fffff, RZ, 0xc0, !PT ;  /* 0x800fffff09067812 */ /* 0x000fe200078ec0ff */
[----:B------:R-:W-:Y:S01]  /*0a90*/  IMAD.MOV.U32 R4, RZ, RZ, 0x1ca00000 ;  /* 0x1ca00000ff047424 */ /* 0x000fe200078e00ff */
[C---:B------:R-:W-:Y:S01]  /*0aa0*/  FSETP.GEU.AND P2, PT, |R11|.reuse, 1.469367938527859385e-39, PT ;  /* 0x001000000b00780b */ /* 0x040fe20003f4e200 */
[----:B------:R-:W-:Y:S01]  /*0ab0*/  BSSY.RECONVERGENT B1, `(.L_x_20) ;  /* 0x0000053000017945 */ /* 0x000fe20003800200 */
[----:B------:R-:W-:Y:S01]  /*0ac0*/  LOP3.LUT R7, R6, 0x3ff00000, RZ, 0xfc, !PT ;  /* 0x3ff0000006077812 */ /* 0x000fe200078efcff */
[----:B------:R-:W-:Y:S01]  /*0ad0*/  IMAD.MOV.U32 R6, RZ, RZ, R8 ;  /* 0x000000ffff067224 */ /* 0x000fe200078e0008 */
[----:B------:R-:W-:-:S05]  /*0ae0*/  LOP3.LUT R2, R11, 0x7ff00000, RZ, 0xc0, !PT ;  /* 0x7ff000000b027812 */ /* 0x000fca00078ec0ff */
[----:B------:R-:W-:-:S04]  /*0af0*/  @!P0 DMUL R6, R8, 8.98846567431157953865e+307 ;  /* 0x7fe0000008068828 */ /* 0x000fc80000000000 */
[----:B------:R-:W-:Y:S01]  /*0b00*/  @!P2 LOP3.LUT R19, R9, 0x7ff00000, RZ, 0xc0, !PT ;  /* 0x7ff000000913a812 */ /* 0x000fe200078ec0ff */
[----:B------:R-:W-:Y:S01]  /*0b10*/  @!P2 IMAD.MOV.U32 R18, RZ, RZ, RZ ;  /* 0x000000ffff12a224 */ /* 0x000fe200078e00ff */
[----:B------:R-:W0:Y:S02]  /*0b20*/  MUFU.RCP64H R13, R7 ;  /* 0x00000007000d7308 */ /* 0x000e240000001800 */
[----:B------:R-:W-:-:S04]  /*0b30*/  @!P2 ISETP.GE.U32.AND P3, PT, R2, R19, PT ;  /* 0x000000130200a20c */ /* 0x000fc80003f66070 */
[----:B------:R-:W-:-:S04]  /*0b40*/  @!P2 SEL R19, R4, 0x63400000, !P3 ;  /* 0x634000000413a807 */ /* 0x000fc80005800000 */
[----:B------:R-:W-:-:S04]  /*0b50*/  @!P2 LOP3.LUT R19, R19, 0x80000000, R11, 0xf8, !PT ;  /* 0x800000001313a812 */ /* 0x000fc800078ef80b */
[----:B------:R-:W-:Y:S01]  /*0b60*/  @!P2 LOP3.LUT R19, R19, 0x100000, RZ, 0xfc, !PT ;  /* 0x001000001313a812 */ /* 0x000fe200078efcff */
[----:B0-----:R-:W-:-:S08]  /*0b70*/  DFMA R14, R12, -R6, 1 ;  /* 0x3ff000000c0e742b */ /* 0x001fd00000000806 */
[----:B------:R-:W-:Y:S01]  /*0b80*/  DFMA R16, R14, R14, R14 ;  /* 0x0000000e0e10722b */ /* 0x000fe2000000000e */
[----:B------:R-:W-:-:S04]  /*0b90*/  LOP3.LUT R15, R9, 0x7ff00000, RZ, 0xc0, !PT ;  /* 0x7ff00000090f7812 */ /* 0x000fc800078ec0ff */
[----:B------:R-:W-:-:S03]  /*0ba0*/  ISETP.GE.U32.AND P1, PT, R2, R15, PT ;  /* 0x0000000f0200720c */ /* 0x000fc60003f26070 */
[----:B------:R-:W-:Y:S01]  /*0bb0*/  DFMA R16, R12, R16, R12 ;  /* 0x000000100c10722b */ /* 0x000fe2000000000c */
[----:B------:R-:W-:Y:S02]  /*0bc0*/  SEL R13, R4, 0x63400000, !P1 ;  /* 0x63400000040d7807 */ /* 0x000fe40004800000 */
[----:B------:R-:W-:Y:S02]  /*0bd0*/  MOV R12, R10 ;  /* 0x0000000a000c7202 */ /* 0x000fe40000000f00 */
        /* <DEDUP_REMOVED lines=43> */
.L_x_21:
        /* <DEDUP_REMOVED lines=16> */
.L_x_24:
[----:B------:R-:W-:Y:S01]  /*0f90*/  LOP3.LUT R17, R9, 0x80000, RZ, 0xfc, !PT ;  /* 0x0008000009117812 */ /* 0x000fe200078efcff */
[----:B------:R-:W-:Y:S01]  /*0fa0*/  IMAD.MOV.U32 R16, RZ, RZ, R8 ;  /* 0x000000ffff107224 */ /* 0x000fe200078e0008 */
[----:B------:R-:W-:Y:S06]  /*0fb0*/  BRA `(.L_x_22) ;  /* 0x0000000000087947 */ /* 0x000fec0003800000 */
.L_x_23:
[----:B------:R-:W-:Y:S01]  /*0fc0*/  LOP3.LUT R17, R11, 0x80000, RZ, 0xfc, !PT ;  /* 0x000800000b117812 */ /* 0x000fe200078efcff */
[----:B------:R-:W-:-:S07]  /*0fd0*/  IMAD.MOV.U32 R16, RZ, RZ, R10 ;  /* 0x000000ffff107224 */ /* 0x000fce00078e000a */
.L_x_22:
[----:B------:R-:W-:Y:S05]  /*0fe0*/  BSYNC.RECONVERGENT B1 ;  /* 0x0000000000017941 */ /* 0x000fea0003800200 */
.L_x_20:
[----:B------:R-:W-:Y:S01]  /*0ff0*/  MOV R6, R0 ;  /* 0x0000000000067202 */ /* 0x000fe20000000f00 */
[----:B------:R-:W-:-:S04]  /*1000*/  IMAD.MOV.U32 R7, RZ, RZ, 0x0 ;  /* 0x00000000ff077424 */ /* 0x000fc800078e00ff */
[----:B------:R-:W-:Y:S05]  /*1010*/  RET.REL.NODEC R6 `(_Z19updateWeightsKernelPdS_S_iiid) ;  /* 0xffffffec06f87950 */ /* 0x000fea0003c3ffff */
.L_x_25:
        /* <DEDUP_REMOVED lines=14> */
.L_x_125:


//--------------------- .text._Z20hiddenGradientKernelPdS_S_S_iii --------------------------
	.section	.text._Z20hiddenGradientKernelPdS_S_S_iii,"ax",@progbits
	.align	128
        .global         _Z20hiddenGradientKernelPdS_S_S_iii
        .type           _Z20hiddenGradientKernelPdS_S_S_iii,@function
        .size           _Z20hiddenGradientKernelPdS_S_S_iii,(.L_x_129 - _Z20hiddenGradientKernelPdS_S_S_iii)
        .other          _Z20hiddenGradientKernelPdS_S_S_iii,@"STO_CUDA_ENTRY STV_DEFAULT"
_Z20hiddenGradientKernelPdS_S_S_iii:
.text._Z20hiddenGradientKernelPdS_S_S_iii:
[----:B------:R-:W-:Y:S01]  /*0000*/  LDC R1, c[0x0][0x37c] ;  /* 0x0000df00ff017b82 */ /* 0x000fe20000000800 */
[----:B------:R-:W0:Y:S07]  /*0010*/  S2R R5, SR_TID.X ;  /* 0x0000000000057919 */ /* 0x000e2e0000002100 */
[----:B------:R-:W0:Y:S08]  /*0020*/  S2UR UR4, SR_CTAID.X ;  /* 0x00000000000479c3 */ /* 0x000e300000002500 */
[----:B------:R-:W0:Y:S08]  /*0030*/  LDC R0, c[0x0][0x360] ;  /* 0x0000d800ff007b82 */ /* 0x000e300000000800 */
[----:B------:R-:W1:Y:S01]  /*0040*/  LDC.64 R2, c[0x0][0x3a0] ;  /* 0x0000e800ff027b82 */ /* 0x000e620000000a00 */
[----:B0-----:R-:W-:-:S02]  /*0050*/  IMAD R0, R0, UR4, R5 ;  /* 0x0000000400007c24 */ /* 0x001fc4000f8e0205 */
[----:B-1----:R-:W-:-:S05]  /*0060*/  IMAD R5, R3, R2, RZ ;  /* 0x0000000203057224 */ /* 0x002fca00078e02ff */
[----:B------:R-:W-:-:S13]  /*0070*/  ISETP.GE.AND P0, PT, R0, R5, PT ;  /* 0x000000050000720c */ /* 0x000fda0003f06270 */
[----:B------:R-:W-:Y:S05]  /*0080*/  @P0 EXIT ;  /* 0x000000000000094d */ /* 0x000fea0003800000 */
[----:B------:R-:W-:Y:S01]  /*0090*/  IABS R9, R3 ;  /* 0x0000000300097213 */ /* 0x000fe20000000000 */
[----:B------:R-:W0:Y:S01]  /*00a0*/  LDCU.64 UR4, c[0x0][0x358] ;  /* 0x00006b00ff0477ac */ /* 0x000e220008000a00 */
[----:B------:R-:W-:Y:S02]  /*00b0*/  ISETP.GE.AND P2, PT, R0, RZ, PT ;  /* 0x000000ff0000720c */ /* 0x000fe40003f46270 */
[----:B------:R-:W-:Y:S01]  /*00c0*/  CS2R R12, SRZ ;  /* 0x00000000000c7805 */ /* 0x000fe2000001ff00 */
[----:B------:R-:W1:Y:S08]  /*00d0*/  I2F.RP R2, R9 ;  /* 0x0000000900027306 */ /* 0x000e700000209400 */
[----:B-1----:R-:W1:Y:S02]  /*00e0*/  MUFU.RCP R2, R2 ;  /* 0x0000000200027308 */ /* 0x002e640000001000 */
[----:B-1----:R-:W-:-:S06]  /*00f0*/  IADD3 R4, PT, PT, R2, 0xffffffe, RZ ;  /* 0x0ffffffe02047810 */ /* 0x002fcc0007ffe0ff */
[----:B------:R1:W2:Y:S02]  /*0100*/  F2I.FTZ.U32.TRUNC.NTZ R5, R4 ;  /* 0x0000000400057305 */ /* 0x0002a4000021f000 */
[----:B-1----:R-:W-:Y:S02]  /*0110*/  HFMA2 R4, -RZ, RZ, 0, 0 ;  /* 0x00000000ff047431 */ /* 0x002fe400000001ff */
[----:B--2---:R-:W-:-:S04]  /*0120*/  IMAD.MOV R6, RZ, RZ, -R5 ;  /* 0x000000ffff067224 */ /* 0x004fc800078e0a05 */
[----:B------:R-:W-:Y:S01]  /*0130*/  IMAD R7, R6, R9, RZ ;  /* 0x0000000906077224 */ /* 0x000fe200078e02ff */
[----:B------:R-:W-:-:S03]  /*0140*/  IABS R6, R0 ;  /* 0x0000000000067213 */ /* 0x000fc60000000000 */
[----:B------:R-:W-:-:S06]  /*0150*/  IMAD.HI.U32 R5, R5, R7, R4 ;  /* 0x0000000705057227 */ /* 0x000fcc00078e0004 */
[----:B------:R-:W-:-:S04]  /*0160*/  IMAD.HI.U32 R5, R5, R6, RZ ;  /* 0x0000000605057227 */ /* 0x000fc800078e00ff */
[----:B------:R-:W-:-:S04]  /*0170*/  IMAD.MOV R2, RZ, RZ, -R5 ;  /* 0x000000ffff027224 */ /* 0x000fc800078e0a05 */
[C---:B------:R-:W-:Y:S02]  /*0180*/  IMAD R6, R9.reuse, R2, R6 ;  /* 0x0000000209067224 */ /* 0x040fe400078e0206 */
[----:B------:R-:W1:Y:S03]  /*0190*/  LDC R2, c[0x0][0x3a8] ;  /* 0x0000ea00ff027b82 */ /* 0x000e660000000800 */
[----:B------:R-:W-:-:S13]  /*01a0*/  ISETP.GT.U32.AND P0, PT, R9, R6, PT ;  /* 0x000000060900720c */ /* 0x000fda0003f04070 */
[----:B------:R-:W-:-:S04]  /*01b0*/  @!P0 IADD3 R6, PT, PT, R6, -R9, RZ ;  /* 0x8000000906068210 */ /* 0x000fc80007ffe0ff */
[----:B------:R-:W-:Y:S01]  /*01c0*/  ISETP.GT.U32.AND P1, PT, R9, R6, PT ;  /* 0x000000060900720c */ /* 0x000fe20003f24070 */
[----:B------:R-:W-:Y:S01]  /*01d0*/  IMAD.IADD R7, R6, 0x1, -R9 ;  /* 0x0000000106077824 */ /* 0x000fe200078e0a09 */
[----:B-1----:R-:W-:-:S04]  /*01e0*/  ISETP.GE.AND P3, PT, R2, 0x1, PT ;  /* 0x000000010200780c */ /* 0x002fc80003f66270 */
[----:B------:R-:W-:-:S04]  /*01f0*/  SEL R7, R7, R6, !P1 ;  /* 0x0000000607077207 */ /* 0x000fc80004800000 */
[----:B------:R-:W-:-:S05]  /*0200*/  @!P2 IADD3 R7, PT, PT, -R7, RZ, RZ ;  /* 0x000000ff0707a210 */ /* 0x000fca0007ffe1ff */
[----:B0-----:R-:W-:Y:S05]  /*0210*/  @!P3 BRA `(.L_x_26) ;  /* 0x0000000400d4b947 */ /* 0x001fea0003800000 */
[----:B------:R-:W-:Y:S01]  /*0220*/  ISETP.GE.U32.AND P1, PT, R6, R9, PT ;  /* 0x000000090600720c */ /* 0x000fe20003f26070 */
[----:B------:R-:W-:Y:S01]  /*0230*/  @!P0 VIADD R5, R5, 0x1 ;  /* 0x0000000105058836 */ /* 0x000fe20000000000 */
[-C--:B------:R-:W-:Y:S02]  /*0240*/  LOP3.LUT R4, R0, R3.reuse, RZ, 0x3c, !PT ;  /* 0x0000000300047212 */ /* 0x080fe400078e3cff */
[----:B------:R-:W-:Y:S02]  /*0250*/  CS2R R12, SRZ ;  /* 0x00000000000c7805 */ /* 0x000fe4000001ff00 */
[----:B------:R-:W-:Y:S02]  /*0260*/  ISETP.NE.AND P0, PT, R3, RZ, PT ;  /* 0x000000ff0300720c */ /* 0x000fe40003f05270 */
[----:B------:R-:W-:Y:S02]  /*0270*/  ISETP.GE.AND P2, PT, R4, RZ, PT ;  /* 0x000000ff0400720c */ /* 0x000fe40003f46270 */
[----:B------:R-:W-:-:S03]  /*0280*/  LOP3.LUT R6, RZ, R3, RZ, 0x33, !PT ;  /* 0x00000003ff067212 */ /* 0x000fc600078e33ff */
[----:B------:R-:W-:Y:S02]  /*0290*/  @P1 IADD3 R5, PT, PT, R5, 0x1, RZ ;  /* 0x0000000105051810 */ /* 0x000fe40007ffe0ff */
[----:B------:R-:W-:-:S03]  /*02a0*/  ISETP.GE.U32.AND P1, PT, R2, 0x8, PT ;  /* 0x000000080200780c */ /* 0x000fc60003f26070 */
[----:B------:R-:W-:Y:S01]  /*02b0*/  IMAD.MOV.U32 R9, RZ, RZ, R5 ;  /* 0x000000ffff097224 */ /* 0x000fe200078e0005 */
[----:B------:R-:W-:-:S04]  /*02c0*/  LOP3.LUT R5, R2, 0x7, RZ, 0xc0, !PT ;  /* 0x0000000702057812 */ /* 0x000fc800078ec0ff */
[----:B------:R-:W-:Y:S02]  /*02d0*/  @!P2 IADD3 R9, PT, PT, -R9, RZ, RZ ;  /* 0x000000ff0909a210 */ /* 0x000fe40007ffe1ff */
[----:B------:R-:W-:Y:S02]  /*02e0*/  ISETP.NE.AND P2, PT, R5, RZ, PT ;  /* 0x000000ff0500720c */ /* 0x000fe40003f45270 */
[C---:B------:R-:W-:Y:S02]  /*02f0*/  SEL R9, R6.reuse, R9, !P0 ;  /* 0x0000000906097207 */ /* 0x040fe40004000000 */
[----:B------:R-:W-:Y:S01]  /*0300*/  SEL R6, R6, R7, !P0 ;  /* 0x0000000706067207 */ /* 0x000fe20004000000 */
[----:B------:R-:W-:Y:S02]  /*0310*/  IMAD.MOV.U32 R7, RZ, RZ, RZ ;  /* 0x000000ffff077224 */ /* 0x000fe400078e00ff */
[----:B------:R-:W-:Y:S01]  /*0320*/  IMAD R24, R9, R2, RZ ;  /* 0x0000000209187224 */ /* 0x000fe200078e02ff */
[----:B------:R-:W-:Y:S06]  /*0330*/  @!P1 BRA `(.L_x_27) ;  /* 0x0000000000b49947 */ /* 0x000fec0003800000 */
[----:B------:R-:W-:Y:S01]  /*0340*/  LOP3.LUT R7, R2, 0x7ffffff8, RZ, 0xc0, !PT ;  /* 0x7ffffff802077812 */ /* 0x000fe200078ec0ff */
[----:B------:R-:W-:Y:S01]  /*0350*/  IMAD.MOV.U32 R26, RZ, RZ, R6 ;  /* 0x000000ffff1a7224 */ /* 0x000fe200078e0006 */
[----:B------:R-:W-:Y:S02]  /*0360*/  MOV R4, R24 ;  /* 0x0000001800047202 */ /* 0x000fe40000000f00 */
[----:B------:R-:W-:Y:S02]  /*0370*/  CS2R R12, SRZ ;  /* 0x00000000000c7805 */ /* 0x000fe4000001ff00 */
[----:B------:R-:W-:-:S07]  /*0380*/  IADD3 R25, PT, PT, -R7, RZ, RZ ;  /* 0x000000ff07197210 */ /* 0x000fce0007ffe1ff */
.L_x_28:
[----:B------:R-:W0:Y:S08]  /*0390*/  LDC.64 R22, c[0x0][0x380] ;  /* 0x0000e000ff167b82 */ /* 0x000e300000000a00 */
[----:B------:R-:W1:Y:S01]  /*03a0*/  LDC.64 R18, c[0x0][0x388] ;  /* 0x0000e200ff127b82 */ /* 0x000e620000000a00 */
[----:B0-----:R-:W-:-:S05]  /*03b0*/  IMAD.WIDE R22, R4, 0x8, R22 ;  /* 0x0000000804167825 */ /* 0x001fca00078e0216 */
[----:B------:R-:W2:Y:S01]  /*03c0*/  LDG.E.64 R16, desc[UR4][R22.64] ;  /* 0x0000000416107981 */ /* 0x000ea2000c1e1b00 */
[----:B-1----:R-:W-:-:S03]  /*03d0*/  IMAD.WIDE R18, R26, 0x8, R18 ;  /* 0x000000081a127825 */ /* 0x002fc600078e0212 */
[----:B------:R-:W3:Y:S04]  /*03e0*/  LDG.E.64 R14, desc[UR4][R22.64+0x8] ;  /* 0x00000804160e7981 */ /* 0x000ee8000c1e1b00 */
[----:B------:R-:W2:Y:S01]  /*03f0*/  LDG.E.64 R10, desc[UR4][R18.64] ;  /* 0x00000004120a7981 */ /* 0x000ea2000c1e1b00 */
[----:B------:R-:W-:-:S05]  /*0400*/  IMAD.WIDE R28, R3, 0x8, R18 ;  /* 0x00000008031c7825 */ /* 0x000fca00078e0212 */
[----:B------:R-:W3:Y:S01]  /*0410*/  LDG.E.64 R8, desc[UR4][R28.64] ;  /* 0x000000041c087981 */ /* 0x000ee2000c1e1b00 */
[----:B------:R-:W-:Y:S01]  /*0420*/  IMAD.WIDE R20, R3, 0x8, R28 ;  /* 0x0000000803147825 */ /* 0x000fe200078e021c */
[----:B--2---:R-:W-:Y:S02]  /*0430*/  DFMA R16, R10, R16, R12 ;  /* 0x000000100a10722b */ /* 0x004fe4000000000c */
[----:B------:R-:W2:Y:S04]  /*0440*/  LDG.E.64 R10, desc[UR4][R22.64+0x10] ;  /* 0x00001004160a7981 */ /* 0x000ea8000c1e1b00 */
[----:B------:R0:W2:Y:S02]  /*0450*/  LDG.E.64 R12, desc[UR4][R20.64] ;  /* 0x00000004140c7981 */ /* 0x0000a4000c1e1b00 */
[----:B---3--:R-:W-:-:S02]  /*0460*/  DFMA R14, R8, R14, R16 ;  /* 0x0000000e080e722b */ /* 0x008fc40000000010 */
[----:B------:R-:W3:Y:S01]  /*0470*/  LDG.E.64 R16, desc[UR4][R22.64+0x18] ;  /* 0x0000180416107981 */ /* 0x000ee2000c1e1b00 */
[----:B0-----:R-:W-:-:S05]  /*0480*/  IMAD.WIDE R20, R3, 0x8, R20 ;  /* 0x0000000803147825 */ /* 0x001fca00078e0214 */
[----:B------:R-:W3:Y:S01]  /*0490*/  LDG.E.64 R8, desc[UR4][R20.64] ;  /* 0x0000000414087981 */ /* 0x000ee2000c1e1b00 */
[C---:B------:R-:W-:Y:S01]  /*04a0*/  IMAD.WIDE R18, R3.reuse, 0x8, R20 ;  /* 0x0000000803127825 */ /* 0x040fe200078e0214 */
[----:B--2---:R-:W-:Y:S02]  /*04b0*/  DFMA R10, R12, R10, R14 ;  /* 0x0000000a0c0a722b */ /* 0x004fe4000000000e */
[----:B------:R-:W2:Y:S04]  /*04c0*/  LDG.E.64 R20, desc[UR4][R22.64+0x38] ;  /* 0x0000380416147981 */ /* 0x000ea8000c1e1b00 */
[----:B------:R-:W4:Y:S04]  /*04d0*/  LDG.E.64 R12, desc[UR4][R22.64+0x20] ;  /* 0x00002004160c7981 */ /* 0x000f28000c1e1b00 */
[----:B------:R-:W4:Y:S01]  /*04e0*/  LDG.E.64 R14, desc[UR4][R18.64] ;  /* 0x00000004120e7981 */ /* 0x000f22000c1e1b00 */
[----:B------:R-:W-:Y:S01]  /*04f0*/  IMAD.WIDE R28, R3, 0x8, R18 ;  /* 0x00000008031c7825 */ /* 0x000fe200078e0212 */
[----:B---3--:R-:W-:-:S02]  /*0500*/  DFMA R16, R8, R16, R10 ;  /* 0x000000100810722b */ /* 0x008fc4000000000a */
[----:B------:R-:W3:Y:S04]  /*0510*/  LDG.E.64 R8, desc[UR4][R22.64+0x28] ;  /* 0x0000280416087981 */ /* 0x000ee8000c1e1b00 */
[----:B------:R0:W3:Y:S02]  /*0520*/  LDG.E.64 R10, desc[UR4][R28.64] ;  /* 0x000000041c0a7981 */ /* 0x0000e4000c1e1b00 */
[----:B0-----:R-:W-:-:S04]  /*0530*/  IMAD.WIDE R28, R3, 0x8, R28 ;  /* 0x00000008031c7825 */ /* 0x001fc800078e021c */
[----:B------:R-:W-:-:S06]  /*0540*/  IMAD.WIDE R18, R3, 0x8, R28 ;  /* 0x0000000803127825 */ /* 0x000fcc00078e021c */
[----:B------:R-:W2:Y:S01]  /*0550*/  LDG.E.64 R18, desc[UR4][R18.64] ;  /* 0x0000000412127981 */ /* 0x000ea2000c1e1b00 */
[----:B----4-:R-:W-:-:S03]  /*0560*/  DFMA R12, R14, R12, R16 ;  /* 0x0000000c0e0c722b */ /* 0x010fc60000000010 */
[----:B------:R-:W4:Y:S04]  /*0570*/  LDG.E.64 R14, desc[UR4][R22.64+0x30] ;  /* 0x00003004160e7981 */ /* 0x000f28000c1e1b00 */
[----:B------:R-:W4:Y:S01]  /*0580*/  LDG.E.64 R16, desc[UR4][R28.64] ;  /* 0x000000041c107981 */ /* 0x000f22000c1e1b00 */
[----:B------:R-:W-:Y:S01]  /*0590*/  VIADD R25, R25, 0x8 ;  /* 0x0000000819197836 */ /* 0x000fe20000000000 */
[----:B---3--:R-:W-:-:S04]  /*05a0*/  DFMA R8, R10, R8, R12 ;  /* 0x000000080a08722b */ /* 0x008fc8000000000c */
[----:B------:R-:W-:Y:S01]  /*05b0*/  ISETP.NE.AND P0, PT, R25, RZ, PT ;  /* 0x000000ff1900720c */ /* 0x000fe20003f05270 */
[----:B------:R-:W-:Y:S01]  /*05c0*/  IMAD R26, R3, 0x8, R26 ;  /* 0x00000008031a7824 */ /* 0x000fe200078e021a */
[----:B------:R-:W-:Y:S02]  /*05d0*/  IADD3 R4, PT, PT, R4, 0x8, RZ ;  /* 0x0000000804047810 */ /* 0x000fe40007ffe0ff */
[----:B----4-:R-:W-:-:S08]  /*05e0*/  DFMA R8, R16, R14, R8 ;  /* 0x0000000e1008722b */ /* 0x010fd00000000008 */
[----:B--2---:R-:W-:Y:S01]  /*05f0*/  DFMA R12, R18, R20, R8 ;  /* 0x00000014120c722b */ /* 0x004fe20000000008 */
[----:B------:R-:W-:Y:S10]  /*0600*/  @P0 BRA `(.L_x_28) ;  /* 0xfffffffc00600947 */ /* 0x000ff4000383ffff */
.L_x_27:
[----:B------:R-:W-:Y:S05]  /*0610*/  @!P2 BRA `(.L_x_26) ;  /* 0x0000000000d4a947 */ /* 0x000fea0003800000 */
[----:B------:R-:W-:Y:S02]  /*0620*/  ISETP.GE.U32.AND P0, PT, R5, 0x4, PT ;  /* 0x000000040500780c */ /* 0x000fe40003f06070 */
[----:B------:R-:W-:-:S04]  /*0630*/  LOP3.LUT R25, R2, 0x3, RZ, 0xc0, !PT ;  /* 0x0000000302197812 */ /* 0x000fc800078ec0ff */
[----:B------:R-:W-:-:S07]  /*0640*/  ISETP.NE.AND P1, PT, R25, RZ, PT ;  /* 0x000000ff1900720c */ /* 0x000fce0003f25270 */
[----:B------:R-:W-:Y:S06]  /*0650*/  @!P0 BRA `(.L_x_29) ;  /* 0x0000000000588947 */ /* 0x000fec0003800000 */
[----:B------:R-:W0:Y:S01]  /*0660*/  LDC.64 R8, c[0x0][0x388] ;  /* 0x0000e200ff087b82 */ /* 0x000e220000000a00 */
[----:B------:R-:W-:Y:S01]  /*0670*/  IADD3 R11, PT, PT, R24, R7, RZ ;  /* 0x00000007180b7210 */ /* 0x000fe20007ffe0ff */
[----:B------:R-:W-:-:S06]  /*0680*/  IMAD R5, R7, R3, R6 ;  /* 0x0000000307057224 */ /* 0x000fcc00078e0206 */
[----:B------:R-:W1:Y:S01]  /*0690*/  LDC.64 R26, c[0x0][0x380] ;  /* 0x0000e000ff1a7b82 */ /* 0x000e620000000a00 */
[----:B0-----:R-:W-:-:S05]  /*06a0*/  IMAD.WIDE R8, R5, 0x8, R8 ;  /* 0x0000000805087825 */ /* 0x001fca00078e0208 */
[----:B------:R-:W2:Y:S01]  /*06b0*/  LDG.E.64 R22, desc[UR4][R8.64] ;  /* 0x0000000408167981 */ /* 0x000ea2000c1e1b00 */
[----:B-1----:R-:W-:-:S05]  /*06c0*/  IMAD.WIDE R26, R11, 0x8, R26 ;  /* 0x000000080b1a7825 */ /* 0x002fca00078e021a */
[----:B------:R-:W2:Y:S01]  /*06d0*/  LDG.E.64 R4, desc[UR4][R26.64] ;  /* 0x000000041a047981 */ /* 0x000ea2000c1e1b00 */
[----:B------:R-:W-:-:S03]  /*06e0*/  IMAD.WIDE R28, R3, 0x8, R8 ;  /* 0x00000008031c7825 */ /* 0x000fc600078e0208 */
[----:B------:R-:W3:Y:S04]  /*06f0*/  LDG.E.64 R8, desc[UR4][R26.64+0x8] ;  /* 0x000008041a087981 */ /* 0x000ee8000c1e1b00 */
[----:B------:R0:W3:Y:S04]  /*0700*/  LDG.E.64 R10, desc[UR4][R28.64] ;  /* 0x000000041c0a7981 */ /* 0x0000e8000c1e1b00 */
[----:B------:R-:W4:Y:S04]  /*0710*/  LDG.E.64 R14, desc[UR4][R26.64+0x10] ;  /* 0x000010041a0e7981 */ /* 0x000f28000c1e1b00 */
[----:B------:R-:W5:Y:S01]  /*0720*/  LDG.E.64 R18, desc[UR4][R26.64+0x18] ;  /* 0x000018041a127981 */ /* 0x000f62000c1e1b00 */
[----:B0-----:R-:W-:-:S05]  /*0730*/  IMAD.WIDE R28, R3, 0x8, R28 ;  /* 0x00000008031c7825 */ /* 0x001fca00078e021c */
[----:B------:R-:W4:Y:S01]  /*0740*/  LDG.E.64 R16, desc[UR4][R28.64] ;  /* 0x000000041c107981 */ /* 0x000f22000c1e1b00 */
[----:B------:R-:W-:-:S06]  /*0750*/  IMAD.WIDE R20, R3, 0x8, R28 ;  /* 0x0000000803147825 */ /* 0x000fcc00078e021c */
[----:B------:R-:W5:Y:S01]  /*0760*/  LDG.E.64 R20, desc[UR4][R20.64] ;  /* 0x0000000414147981 */ /* 0x000f62000c1e1b00 */
[----:B------:R-:W-:Y:S01]  /*0770*/  VIADD R7, R7, 0x4 ;  /* 0x0000000407077836 */ /* 0x000fe20000000000 */
[----:B--2---:R-:W-:-:S08]  /*0780*/  DFMA R4, R22, R4, R12 ;  /* 0x000000041604722b */ /* 0x004fd0000000000c */
[----:B---3--:R-:W-:-:S08]  /*0790*/  DFMA R4, R10, R8, R4 ;  /* 0x000000080a04722b */ /* 0x008fd00000000004 */
[----:B----4-:R-:W-:-:S08]  /*07a0*/  DFMA R4, R16, R14, R4 ;  /* 0x0000000e1004722b */ /* 0x010fd00000000004 */
[----:B-----5:R-:W-:-:S11]  /*07b0*/  DFMA R12, R20, R18, R4 ;  /* 0x00000012140c722b */ /* 0x020fd60000000004 */
.L_x_29:
[----:B------:R-:W-:Y:S05]  /*07c0*/  @!P1 BRA `(.L_x_26) ;  /* 0x0000000000689947 */ /* 0x000fea0003800000 */
[----:B------:R-:W0:Y:S01]  /*07d0*/  LDC.64 R10, c[0x0][0x388] ;  /* 0x0000e200ff0a7b82 */ /* 0x000e220000000a00 */
[----:B------:R-:W-:Y:S02]  /*07e0*/  ISETP.NE.AND P0, PT, R25, 0x1, PT ;  /* 0x000000011900780c */ /* 0x000fe40003f05270 */
[----:B------:R-:W-:-:S04]  /*07f0*/  LOP3.LUT R2, R2, 0x1, RZ, 0xc0, !PT ;  /* 0x0000000102027812 */ /* 0x000fc800078ec0ff */
[----:B------:R-:W-:Y:S01]  /*0800*/  ISETP.NE.U32.AND P1, PT, R2, 0x1, PT ;  /* 0x000000010200780c */ /* 0x000fe20003f25070 */
[----:B------:R-:W1:Y:S06]  /*0810*/  LDC.64 R18, c[0x0][0x380] ;  /* 0x0000e000ff127b82 */ /* 0x000e6c0000000a00 */
[----:B------:R-:W-:Y:S01]  /*0820*/  @P0 IADD3 R15, PT, PT, R24, R7, RZ ;  /* 0x00000007180f0210 */ /* 0x000fe20007ffe0ff */
[C---:B------:R-:W-:Y:S01]  /*0830*/  @P0 IMAD R21, R7.reuse, R3, R6 ;  /* 0x0000000307150224 */ /* 0x040fe200078e0206 */
[----:B------:R-:W2:Y:S01]  /*0840*/  LDC.64 R8, c[0x0][0x388] ;  /* 0x0000e200ff087b82 */ /* 0x000ea20000000a00 */
[----:B------:R-:W-:-:S07]  /*0850*/  @P0 VIADD R7, R7, 0x2 ;  /* 0x0000000207070836 */ /* 0x000fce0000000000 */
[----:B------:R-:W3:Y:S01]  /*0860*/  LDC.64 R4, c[0x0][0x380] ;  /* 0x0000e000ff047b82 */ /* 0x000ee20000000a00 */
[----:B0-----:R-:W-:-:S04]  /*0870*/  @P0 IMAD.WIDE R20, R21, 0x8, R10 ;  /* 0x0000000815140825 */ /* 0x001fc800078e020a */
[----:B-1----:R-:W-:Y:S02]  /*0880*/  @P0 IMAD.WIDE R18, R15, 0x8, R18 ;  /* 0x000000080f120825 */ /* 0x002fe400078e0212 */
[----:B------:R-:W4:Y:S02]  /*0890*/  @P0 LDG.E.64 R14, desc[UR4][R20.64] ;  /* 0x00000004140e0981 */ /* 0x000f24000c1e1b00 */
[----:B------:R-:W-:Y:S02]  /*08a0*/  @P0 IMAD.WIDE R16, R3, 0x8, R20 ;  /* 0x0000000803100825 */ /* 0x000fe400078e0214 */
[----:B------:R-:W4:Y:S02]  /*08b0*/  @P0 LDG.E.64 R10, desc[UR4][R18.64] ;  /* 0x00000004120a0981 */ /* 0x000f24000c1e1b00 */
[----:B------:R-:W-:Y:S01]  /*08c0*/  @!P1 IMAD R23, R7, R3, R6 ;  /* 0x0000000307179224 */ /* 0x000fe200078e0206 */
[----:B------:R-:W-:Y:S01]  /*08d0*/  @!P1 IADD3 R7, PT, PT, R24, R7, RZ ;  /* 0x0000000718079210 */ /* 0x000fe20007ffe0ff */
[----:B------:R-:W5:Y:S02]  /*08e0*/  @P0 LDG.E.64 R2, desc[UR4][R18.64+0x8] ;  /* 0x0000080412020981 */ /* 0x000f64000c1e1b00 */
[----:B--2---:R-:W-:-:S02]  /*08f0*/  @!P1 IMAD.WIDE R8, R23, 0x8, R8 ;  /* 0x0000000817089825 */ /* 0x004fc400078e0208 */
[----:B------:R-:W5:Y:S02]  /*0900*/  @P0 LDG.E.64 R16, desc[UR4][R16.64] ;  /* 0x0000000410100981 */ /* 0x000f64000c1e1b00 */
[----:B---3--:R-:W-:Y:S02]  /*0910*/  @!P1 IMAD.WIDE R4, R7, 0x8, R4 ;  /* 0x0000000807049825 */ /* 0x008fe400078e0204 */
[----:B------:R-:W2:Y:S04]  /*0920*/  @!P1 LDG.E.64 R8, desc[UR4][R8.64] ;  /* 0x0000000408089981 */ /* 0x000ea8000c1e1b00 */
[----:B------:R-:W2:Y:S01]  /*0930*/  @!P1 LDG.E.64 R4, desc[UR4][R4.64] ;  /* 0x0000000404049981 */ /* 0x000ea2000c1e1b00 */
[----:B----4-:R-:W-:-:S08]  /*0940*/  @P0 DFMA R10, R14, R10, R12 ;  /* 0x0000000a0e0a022b */ /* 0x010fd0000000000c */
[----:B-----5:R-:W-:-:S08]  /*0950*/  @P0 DFMA R12, R16, R2, R10 ;  /* 0x00000002100c022b */ /* 0x020fd0000000000a */
[----:B--2---:R-:W-:-:S11]  /*0960*/  @!P1 DFMA R12, R8, R4, R12 ;  /* 0x00000004080c922b */ /* 0x004fd6000000000c */
.L_x_26:
[----:B------:R-:W0:Y:S08]  /*0970*/  LDC.64 R2, c[0x0][0x390] ;  /* 0x0000e400ff027b82 */ /* 0x000e300000000a00 */
[----:B------:R-:W1:Y:S01]  /*0980*/  LDC.64 R6, c[0x0][0x398] ;  /* 0x0000e600ff067b82 */ /* 0x000e620000000a00 */
[----:B0-----:R-:W-:-:S06]  /*0990*/  IMAD.WIDE R2, R0, 0x8, R2 ;  /* 0x0000000800027825 */ /* 0x001fcc00078e0202 */
[----:B------:R-:W2:Y:S01]  /*09a0*/  LDG.E.64 R2, desc[UR4][R2.64] ;  /* 0x0000000402027981 */ /* 0x000ea2000c1e1b00 */
[----:B------:R-:W-:Y:S01]  /*09b0*/  MOV R4, RZ ;  /* 0x000000ff00047202 */ /* 0x000fe20000000f00 */
[----:B--2---:R-:W-:-:S06]  /*09c0*/  DSETP.GT.AND P0, PT, R2, RZ, PT ;  /* 0x000000ff0200722a */ /* 0x004fcc0003f04000 */
[----:B------:R-:W-:-:S06]  /*09d0*/  FSEL R5, RZ, 1.875, !P0 ;  /* 0x3ff00000ff057808 */ /* 0x000fcc0004000000 */
[----:B------:R-:W-:Y:S01]  /*09e0*/  DMUL R12, R12, R4 ;  /* 0x000000040c0c7228 */ /* 0x000fe20000000000 */
[----:B-1----:R-:W-:-:S06]  /*09f0*/  IMAD.WIDE R4, R0, 0x8, R6 ;  /* 0x0000000800047825 */ /* 0x002fcc00078e0206 */
[----:B------:R-:W-:Y:S01]  /*0a00*/  STG.E.64 desc[UR4][R4.64], R12 ;  /* 0x0000000c04007986 */ /* 0x000fe2000c101b04 */
[----:B------:R-:W-:Y:S05]  /*0a10*/  EXIT ;  /* 0x000000000000794d */ /* 0x000fea0003800000 */
.L_x_30:
        /* <DEDUP_REMOVED lines=14> */
.L_x_129:


//--------------------- .text._Z20outputGradientKernelPdS_S_ii --------------------------
	.section	.text._Z20outputGradientKernelPdS_S_ii,"ax",@progbits
	.align	128
        .global         _Z20outputGradientKernelPdS_S_ii
        .type           _Z20outputGradientKernelPdS_S_ii,@function
        .size           _Z20outputGradientKernelPdS_S_ii,(.L_x_130 - _Z20outputGradientKernelPdS_S_ii)
        .other          _Z20outputGradientKernelPdS_S_ii,@"STO_CUDA_ENTRY STV_DEFAULT"
_Z20outputGradientKernelPdS_S_ii:
.text._Z20outputGradientKernelPdS_S_ii:
[----:B------:R-:W-:Y:S01]  /*0000*/  LDC R1, c[0x0][0x37c] ;  /* 0x0000df00ff017b82 */ /* 0x000fe20000000800 */
[----:B------:R-:W0:Y:S07]  /*0010*/  S2R R0, SR_TID.X ;  /* 0x0000000000007919 */ /* 0x000e2e0000002100 */
[----:B------:R-:W0:Y:S01]  /*0020*/  S2UR UR6, SR_CTAID.X ;  /* 0x00000000000679c3 */ /* 0x000e220000002500 */
[----:B------:R-:W1:Y:S07]  /*0030*/  LDCU.64 UR4, c[0x0][0x398] ;  /* 0x00007300ff0477ac */ /* 0x000e6e0008000a00 */
[----:B------:R-:W0:Y:S01]  /*0040*/  LDC R11, c[0x0][0x360] ;  /* 0x0000d800ff0b7b82 */ /* 0x000e220000000800 */
[----:B-1----:R-:W-:Y:S01]  /*0050*/  UIMAD UR4, UR5, UR4, URZ ;  /* 0x00000004050472a4 */ /* 0x002fe2000f8e02ff */
[----:B0-----:R-:W-:-:S05]  /*0060*/  IMAD R11, R11, UR6, R0 ;  /* 0x000000060b0b7c24 */ /* 0x001fca000f8e0200 */
[----:B------:R-:W-:-:S13]  /*0070*/  ISETP.GE.AND P0, PT, R11, UR4, PT ;  /* 0x000000040b007c0c */ /* 0x000fda000bf06270 */
[----:B------:R-:W-:Y:S05]  /*0080*/  @P0 EXIT ;  /* 0x000000000000094d */ /* 0x000fea0003800000 */
[----:B------:R-:W0:Y:S01]  /*0090*/  LDC.64 R2, c[0x0][0x380] ;  /* 0x0000e000ff027b82 */ /* 0x000e220000000a00 */
[----:B------:R-:W1:Y:S07]  /*00a0*/  LDCU.64 UR4, c[0x0][0x358] ;  /* 0x00006b00ff0477ac */ /* 0x000e6e0008000a00 */
[----:B------:R-:W2:Y:S08]  /*00b0*/  LDC.64 R4, c[0x0][0x388] ;  /* 0x0000e200ff047b82 */ /* 0x000eb00000000a00 */
[----:B------:R-:W3:Y:S01]  /*00c0*/  LDC.64 R8, c[0x0][0x390] ;  /* 0x0000e400ff087b82 */ /* 0x000ee20000000a00 */
[----:B0-----:R-:W-:-:S06]  /*00d0*/  IMAD.WIDE R2, R11, 0x8, R2 ;  /* 0x000000080b027825 */ /* 0x001fcc00078e0202 */
[----:B-1----:R-:W4:Y:S01]  /*00e0*/  LDG.E.64 R2, desc[UR4][R2.64] ;  /* 0x0000000402027981 */ /* 0x002f22000c1e1b00 */
[----:B--2---:R-:W-:-:S06]  /*00f0*/  IMAD.WIDE R4, R11, 0x8, R4 ;  /* 0x000000080b047825 */ /* 0x004fcc00078e0204 */
[----:B------:R-:W4:Y:S01]  /*0100*/  LDG.E.64 R4, desc[UR4][R4.64] ;  /* 0x0000000404047981 */ /* 0x000f22000c1e1b00 */
[----:B---3--:R-:W-:Y:S01]  /*0110*/  IMAD.WIDE R8, R11, 0x8, R8 ;  /* 0x000000080b087825 */ /* 0x008fe200078e0208 */
[----:B----4-:R-:W-:-:S07]  /*0120*/  DADD R6, R2, -R4 ;  /* 0x0000000002067229 */ /* 0x010fce0000000804 */
[----:B------:R-:W-:Y:S01]  /*0130*/  STG.E.64 desc[UR4][R8.64], R6 ;  /* 0x0000000608007986 */ /* 0x000fe2000c101b04 */
[----:B------:R-:W-:Y:S05]  /*0140*/  EXIT ;  /* 0x000000000000794d */ /* 0x000fea0003800000 */
.L_x_31:
        /* <DEDUP_REMOVED lines=11> */
.L_x_130:


//--------------------- .text._Z13softmaxKernelPdii --------------------------
	.section	.text._Z13softmaxKernelPdii,"ax",@progbits
	.align	128
        .global         _Z13softmaxKernelPdii
        .type           _Z13softmaxKernelPdii,@function
        .size           _Z13softmaxKernelPdii,(.L_x_126 - _Z13softmaxKernelPdii)
        .other          _Z13softmaxKernelPdii,@"STO_CUDA_ENTRY STV_DEFAULT"
_Z13softmaxKernelPdii:
.text._Z13softmaxKernelPdii:
[----:B------:R-:W-:Y:S01]  /*0000*/  LDC R1, c[0x0][0x37c] ;  /* 0x0000df00ff017b82 */ /* 0x000fe20000000800 */
[----:B------:R-:W0:Y:S07]  /*0010*/  S2R R0, SR_TID.X ;  /* 0x0000000000007919 */ /* 0x000e2e0000002100 */
[----:B------:R-:W0:Y:S01]  /*0020*/  S2UR UR4, SR_CTAID.X ;  /* 0x00000000000479c3 */ /* 0x000e220000002500 */
[----:B------:R-:W1:Y:S07]  /*0030*/  LDCU UR5, c[0x0][0x388] ;  /* 0x00007100ff0577ac */ /* 0x000e6e0008000800 */
[----:B------:R-:W0:Y:S02]  /*0040*/  LDC R3, c[0x0][0x360] ;  /* 0x0000d800ff037b82 */ /* 0x000e240000000800 */
[----:B0-----:R-:W-:-:S05]  /*0050*/  IMAD R3, R3, UR4, R0 ;  /* 0x0000000403037c24 */ /* 0x001fca000f8e0200 */
[----:B-1----:R-:W-:-:S13]  /*0060*/  ISETP.GE.AND P0, PT, R3, UR5, PT ;  /* 0x0000000503007c0c */ /* 0x002fda000bf06270 */
[----:B------:R-:W-:Y:S05]  /*0070*/  @P0 EXIT ;  /* 0x000000000000094d */ /* 0x000fea0003800000 */
[----:B------:R-:W0:Y:S01]  /*0080*/  LDCU UR6, c[0x0][0x38c] ;  /* 0x00007180ff0677ac */ /* 0x000e220008000800 */
[----:B------:R-:W1:Y:S01]  /*0090*/  LDCU.64 UR4, c[0x0][0x380] ;  /* 0x00007000ff0477ac */ /* 0x000e620008000a00 */
[----:B0-----:R-:W-:Y:S01]  /*00a0*/  IMAD.U32 R0, RZ, RZ, UR6 ;  /* 0x00000006ff007e24 */ /* 0x001fe2000f8e00ff */
[----:B------:R-:W0:Y:S03]  /*00b0*/  LDCU.64 UR6, c[0x0][0x358] ;  /* 0x00006b00ff0677ac */ /* 0x000e260008000a00 */
[----:B------:R-:W-:-:S04]  /*00c0*/  IMAD R10, R3, R0, RZ ;  /* 0x00000000030a7224 */ /* 0x000fc800078e02ff */
[----:B------:R-:W-:-:S03]  /*00d0*/  IMAD.WIDE R10, R10, 0x8, RZ ;  /* 0x000000080a0a7825 */ /* 0x000fc600078e02ff */
[----:B-1----:R-:W-:-:S04]  /*00e0*/  IADD3 R8, P0, PT, R10, UR4, RZ ;  /* 0x000000040a087c10 */ /* 0x002fc8000ff1e0ff */
[----:B------:R-:W-:-:S05]  /*00f0*/  IADD3.X R9, PT, PT, R11, UR5, RZ, P0, !PT ;  /* 0x000000050b097c10 */ /* 0x000fca00087fe4ff */
[----:B0-----:R0:W5:Y:S01]  /*0100*/  LDG.E.64 R4, desc[UR6][R8.64] ;  /* 0x0000000608047981 */ /* 0x001162000c1e1b00 */
[----:B------:R-:W-:-:S13]  /*0110*/  ISETP.GE.AND P0, PT, R0, 0x2, PT ;  /* 0x000000020000780c */ /* 0x000fda0003f06270 */
[----:B0-----:R-:W-:Y:S05]  /*0120*/  @!P0 BRA `(.L_x_32) ;  /* 0x0000000800708947 */ /* 0x001fea0003800000 */
[C---:B------:R-:W-:Y:S02]  /*0130*/  VIADD R2, R0.reuse, 0xfffffffe ;  /* 0xfffffffe00027836 */ /* 0x040fe40000000000 */
[----:B------:R-:W-:Y:S02]  /*0140*/  VIADD R19, R0, 0xffffffff ;  /* 0xffffffff00137836 */ /* 0x000fe40000000000 */
[----:B------:R-:W-:Y:S01]  /*0150*/  IMAD.MOV.U32 R25, RZ, RZ, 0x1 ;  /* 0x00000001ff197424 */ /* 0x000fe200078e00ff */
[----:B------:R-:W-:Y:S02]  /*0160*/  ISETP.GE.U32.AND P0, PT, R2, 0xf, PT ;  /* 0x0000000f0200780c */ /* 0x000fe40003f06070 */
[----:B------:R-:W-:-:S11]  /*0170*/  LOP3.LUT R21, R19, 0xf, RZ, 0xc0, !PT ;  /* 0x0000000f13157812 */ /* 0x000fd600078ec0ff */
[----:B------:R-:W-:Y:S05]  /*0180*/  @!P0 BRA `(.L_x_33) ;  /* 0x0000000400308947 */ /* 0x000fea0003800000 */
[----:B------:R-:W-:Y:S01]  /*0190*/  IADD3 R2, P0, PT, R8, 0x40, RZ ;  /* 0x0000004008027810 */ /* 0x000fe20007f1e0ff */
[----:B------:R-:W-:Y:S01]  /*01a0*/  IMAD.MOV.U32 R18, RZ, RZ, RZ ;  /* 0x000000ffff127224 */ /* 0x000fe200078e00ff */
[----:B------:R-:W-:-:S03]  /*01b0*/  LOP3.LUT R20, R19, 0xfffffff0, RZ, 0xc0, !PT ;  /* 0xfffffff013147812 */ /* 0x000fc600078ec0ff */
[----:B------:R-:W-:Y:S02]  /*01c0*/  IMAD.X R3, RZ, RZ, R9, P0 ;  /* 0x000000ffff037224 */ /* 0x000fe400000e0609 */
[----:B------:R-:W-:-:S07]  /*01d0*/  IMAD.MOV R20, RZ, RZ, -R20 ;  /* 0x000000ffff147224 */ /* 0x000fce00078e0a14 */
.L_x_34:
[----:B------:R-:W2:Y:S04]  /*01e0*/  LDG.E.64 R14, desc[UR6][R2.64+-0x38] ;  /* 0xffffc806020e7981 */ /* 0x000ea8000c1e1b00 */
[----:B------:R-:W3:Y:S04]  /*01f0*/  LDG.E.64 R6, desc[UR6][R2.64+-0x30] ;  /* 0xffffd00602067981 */ /* 0x000ee8000c1e1b00 */
[----:B------:R-:W4:Y:S04]  /*0200*/  LDG.E.64 R22, desc[UR6][R2.64+-0x28] ;  /* 0xffffd80602167981 */ /* 0x000f28000c1e1b00 */
[----:B------:R-:W4:Y:S04]  /*0210*/  LDG.E.64 R16, desc[UR6][R2.64+-0x20] ;  /* 0xffffe00602107981 */ /* 0x000f28000c1e1b00 */
[----:B------:R-:W4:Y:S01]  /*0220*/  LDG.E.64 R12, desc[UR6][R2.64+-0x18] ;  /* 0xffffe806020c7981 */ /* 0x000f22000c1e1b00 */
[----:B--2--5:R-:W-:-:S06]  /*0230*/  DSETP.GT.AND P0, PT, R14, R4, PT ;  /* 0x000000040e00722a */ /* 0x024fcc0003f04000 */
[----:B------:R-:W-:Y:S02]  /*0240*/  FSEL R4, R14, R4, P0 ;  /* 0x000000040e047208 */ /* 0x000fe40000000000 */
[----:B------:R-:W-:Y:S02]  /*0250*/  FSEL R5, R15, R5, P0 ;  /* 0x000000050f057208 */ /* 0x000fe40000000000 */
[----:B------:R-:W2:Y:S04]  /*0260*/  LDG.E.64 R14, desc[UR6][R2.64+-0x10] ;  /* 0xfffff006020e7981 */ /* 0x000ea8000c1e1b00 */
[----:B---3--:R-:W-:-:S06]  /*0270*/  DSETP.GT.AND P0, PT, R6, R4, PT ;  /* 0x000000040600722a */ /* 0x008fcc0003f04000 */
[----:B------:R-:W-:Y:S02]  /*0280*/  FSEL R4, R6, R4, P0 ;  /* 0x0000000406047208 */ /* 0x000fe40000000000 */
[----:B------:R-:W-:Y:S02]  /*0290*/  FSEL R5, R7, R5, P0 ;  /* 0x0000000507057208 */ /* 0x000fe40000000000 */
[----:B------:R-:W3:Y:S04]  /*02a0*/  LDG.E.64 R6, desc[UR6][R2.64+-0x8] ;  /* 0xfffff80602067981 */ /* 0x000ee8000c1e1b00 */
[----:B----4-:R-:W-:-:S06]  /*02b0*/  DSETP.GT.AND P0, PT, R22, R4, PT ;  /* 0x000000041600722a */ /* 0x010fcc0003f04000 */
[----:B------:R-:W-:Y:S02]  /*02c0*/  FSEL R22, R22, R4, P0 ;  /* 0x0000000416167208 */ /* 0x000fe40000000000 */
[----:B------:R-:W-:Y:S02]  /*02d0*/  FSEL R23, R23, R5, P0 ;  /* 0x0000000517177208 */ /* 0x000fe40000000000 */
[----:B------:R-:W4:Y:S04]  /*02e0*/  LDG.E.64 R4, desc[UR6][R2.64] ;  /* 0x0000000602047981 */ /* 0x000f28000c1e1b00 */
[----:B------:R-:W-:-:S06]  /*02f0*/  DSETP.GT.AND P0, PT, R16, R22, PT ;  /* 0x000000161000722a */ /* 0x000fcc0003f04000 */
[----:B------:R-:W-:Y:S02]  /*0300*/  FSEL R22, R16, R22, P0 ;  /* 0x0000001610167208 */ /* 0x000fe40000000000 */
[----:B------:R-:W-:Y:S02]  /*0310*/  FSEL R23, R17, R23, P0 ;  /* 0x0000001711177208 */ /* 0x000fe40000000000 */
[----:B------:R-:W4:Y:S04]  /*0320*/  LDG.E.64 R16, desc[UR6][R2.64+0x8] ;  /* 0x0000080602107981 */ /* 0x000f28000c1e1b00 */
[----:B------:R-:W-:-:S06]  /*0330*/  DSETP.GT.AND P0, PT, R12, R22, PT ;  /* 0x000000160c00722a */ /* 0x000fcc0003f04000 */
[----:B------:R-:W-:Y:S02]  /*0340*/  FSEL R22, R12, R22, P0 ;  /* 0x000000160c167208 */ /* 0x000fe40000000000 */
[----:B------:R-:W-:Y:S02]  /*0350*/  FSEL R23, R13, R23, P0 ;  /* 0x000000170d177208 */ /* 0x000fe40000000000 */
[----:B------:R-:W4:Y:S04]  /*0360*/  LDG.E.64 R12, desc[UR6][R2.64+0x10] ;  /* 0x00001006020c7981 */ /* 0x000f28000c1e1b00 */
[----:B--2---:R-:W-:-:S06]  /*0370*/  DSETP.GT.AND P0, PT, R14, R22, PT ;  /* 0x000000160e00722a */ /* 0x004fcc0003f04000 */
        /* <DEDUP_REMOVED lines=22> */
[----:B------:R0:W2:Y:S04]  /*04e0*/  LDG.E.64 R14, desc[UR6][R2.64+0x40] ;  /* 0x00004006020e7981 */ /* 0x0000a8000c1e1b00 */
[----:B---3--:R-:W-:-:S06]  /*04f0*/  DSETP.GT.AND P0, PT, R6, R22, PT ;  /* 0x000000160600722a */ /* 0x008fcc0003f04000 */
[----:B------:R-:W-:Y:S02]  /*0500*/  FSEL R6, R6, R22, P0 ;  /* 0x0000001606067208 */ /* 0x000fe40000000000 */
[----:B------:R-:W-:-:S06]  /*0510*/  FSEL R7, R7, R23, P0 ;  /* 0x0000001707077208 */ /* 0x000fcc0000000000 */
[----:B----4-:R-:W-:-:S06]  /*0520*/  DSETP.GT.AND P0, PT, R4, R6, PT ;  /* 0x000000060400722a */ /* 0x010fcc0003f04000 */
[----:B------:R-:W-:Y:S02]  /*0530*/  FSEL R4, R4, R6, P0 ;  /* 0x0000000604047208 */ /* 0x000fe40000000000 */
[----:B------:R-:W-:-:S06]  /*0540*/  FSEL R5, R5, R7, P0 ;  /* 0x0000000705057208 */ /* 0x000fcc0000000000 */
[----:B------:R-:W-:Y:S01]  /*0550*/  DSETP.GT.AND P0, PT, R16, R4, PT ;  /* 0x000000041000722a */ /* 0x000fe20003f04000 */
[----:B------:R-:W-:-:S05]  /*0560*/  VIADD R20, R20, 0x10 ;  /* 0x0000001014147836 */ /* 0x000fca0000000000 */
[----:B------:R-:W-:Y:S02]  /*0570*/  FSEL R4, R16, R4, P0 ;  /* 0x0000000410047208 */ /* 0x000fe40000000000 */
[----:B------:R-:W-:Y:S02]  /*0580*/  FSEL R5, R17, R5, P0 ;  /* 0x0000000511057208 */ /* 0x000fe40000000000 */
[----:B------:R-:W-:-:S04]  /*0590*/  ISETP.NE.AND P1, PT, R20, RZ, PT ;  /* 0x000000ff1400720c */ /* 0x000fc80003f25270 */
[----:B------:R-:W-:-:S06]  /*05a0*/  DSETP.GT.AND P0, PT, R12, R4, PT ;  /* 0x000000040c00722a */ /* 0x000fcc0003f04000 */
[----:B------:R-:W-:Y:S02]  /*05b0*/  FSEL R4, R12, R4, P0 ;  /* 0x000000040c047208 */ /* 0x000fe40000000000 */
[----:B------:R-:W-:Y:S02]  /*05c0*/  FSEL R5, R13, R5, P0 ;  /* 0x000000050d057208 */ /* 0x000fe40000000000 */
[----:B0-----:R-:W-:Y:S01]  /*05d0*/  IADD3 R2, P2, PT, R2, 0x80, RZ ;  /* 0x0000008002027810 */ /* 0x001fe20007f5e0ff */
[----:B------:R-:W-:-:S04]  /*05e0*/  VIADD R18, R18, 0x10 ;  /* 0x0000001012127836 */ /* 0x000fc80000000000 */
[----:B------:R-:W-:Y:S01]  /*05f0*/  IMAD.X R3, RZ, RZ, R3, P2 ;  /* 0x000000ffff037224 */ /* 0x000fe200010e0603 */
[----:B--2---:R-:W-:-:S06]  /*0600*/  DSETP.GT.AND P0, PT, R14, R4, PT ;  /* 0x000000040e00722a */ /* 0x004fcc0003f04000 */
[----:B------:R-:W-:Y:S02]  /*0610*/  FSEL R4, R14, R4, P0 ;  /* 0x000000040e047208 */ /* 0x000fe40000000000 */
[----:B------:R-:W-:Y:S01]  /*0620*/  FSEL R5, R15, R5, P0 ;  /* 0x000000050f057208 */ /* 0x000fe20000000000 */
[----:B------:R-:W-:Y:S06]  /*0630*/  @P1 BRA `(.L_x_34) ;  /* 0xfffffff800e81947 */ /* 0x000fec000383ffff */
[----:B------:R-:W-:-:S07]  /*0640*/  VIADD R25, R18, 0x1 ;  /* 0x0000000112197836 */ /* 0x000fce0000000000 */
.L_x_33:
[----:B------:R-:W-:-:S13]  /*0650*/  ISETP.NE.AND P0, PT, R21, RZ, PT ;  /* 0x000000ff1500720c */ /* 0x000fda0003f05270 */
[----:B------:R-:W-:Y:S05]  /*0660*/  @!P0 BRA `(.L_x_32) ;  /* 0x0000000400208947 */ /* 0x000fea0003800000 */
[----:B------:R-:W-:Y:S02]  /*0670*/  ISETP.GE.U32.AND P1, PT, R21, 0x8, PT ;  /* 0x000000081500780c */ /* 0x000fe40003f26070 */
[----:B------:R-:W-:-:S04]  /*0680*/  LOP3.LUT R18, R19, 0x7, RZ, 0xc0, !PT ;  /* 0x0000000713127812 */ /* 0x000fc800078ec0ff */
[----:B------:R-:W-:-:S07]  /*0690*/  ISETP.NE.AND P0, PT, R18, RZ, PT ;  /* 0x000000ff1200720c */ /* 0x000fce0003f05270 */
[----:B------:R-:W-:Y:S06]  /*06a0*/  @!P1 BRA `(.L_x_35) ;  /* 0x0000000000889947 */ /* 0x000fec0003800000 */
[----:B------:R-:W-:-:S05]  /*06b0*/  IMAD.WIDE R16, R25, 0x8, R8 ;  /* 0x0000000819107825 */ /* 0x000fca00078e0208 */
[----:B------:R-:W2:Y:S04]  /*06c0*/  LDG.E.64 R20, desc[UR6][R16.64] ;  /* 0x0000000610147981 */ /* 0x000ea8000c1e1b00 */
[----:B------:R-:W3:Y:S04]  /*06d0*/  LDG.E.64 R14, desc[UR6][R16.64+0x8] ;  /* 0x00000806100e7981 */ /* 0x000ee8000c1e1b00 */
[----:B------:R-:W4:Y:S04]  /*06e0*/  LDG.E.64 R12, desc[UR6][R16.64+0x10] ;  /* 0x00001006100c7981 */ /* 0x000f28000c1e1b00 */
[----:B------:R-:W4:Y:S04]  /*06f0*/  LDG.E.64 R6, desc[UR6][R16.64+0x18] ;  /* 0x0000180610067981 */ /* 0x000f28000c1e1b00 */
        /* <DEDUP_REMOVED lines=9> */
[----:B------:R-:W-:-:S06]  /*0790*/  FSEL R5, R15, R5, P1 ;  /* 0x000000050f057208 */ /* 0x000fcc0000800000 */
[----:B----4-:R-:W-:-:S06]  /*07a0*/  DSETP.GT.AND P1, PT, R12, R4, PT ;  /* 0x000000040c00722a */ /* 0x010fcc0003f24000 */
[----:B------:R-:W-:Y:S02]  /*07b0*/  FSEL R4, R12, R4, P1 ;  /* 0x000000040c047208 */ /* 0x000fe40000800000 */
[----:B------:R-:W-:-:S06]  /*07c0*/  FSEL R5, R13, R5, P1 ;  /* 0x000000050d057208 */ /* 0x000fcc0000800000 */
[----:B------:R-:W-:-:S06]  /*07d0*/  DSETP.GT.AND P1, PT, R6, R4, PT ;  /* 0x000000040600722a */ /* 0x000fcc0003f24000 */
[----:B------:R-:W-:Y:S02]  /*07e0*/  FSEL R4, R6, R4, P1 ;  /* 0x0000000406047208 */ /* 0x000fe40000800000 */
[----:B------:R-:W-:-:S06]  /*07f0*/  FSEL R5, R7, R5, P1 ;  /* 0x0000000507057208 */ /* 0x000fcc0000800000 */
[----:B------:R-:W-:-:S06]  /*0800*/  DSETP.GT.AND P1, PT, R2, R4, PT ;  /* 0x000000040200722a */ /* 0x000fcc0003f24000 */
[----:B------:R-:W-:Y:S02]  /*0810*/  FSEL R2, R2, R4, P1 ;  /* 0x0000000402027208 */ /* 0x000fe40000800000 */
[----:B------:R-:W-:Y:S01]  /*0820*/  FSEL R3, R3, R5, P1 ;  /* 0x0000000503037208 */ /* 0x000fe20000800000 */
[----:B------:R-:W-:-:S05]  /*0830*/  VIADD R25, R25, 0x8 ;  /* 0x0000000819197836 */ /* 0x000fca0000000000 */
[----:B--2---:R-:W-:-:S06]  /*0840*/  DSETP.GT.AND P1, PT, R20, R2, PT ;  /* 0x000000021400722a */ /* 0x004fcc0003f24000 */
[----:B------:R-:W-:Y:S02]  /*0850*/  FSEL R2, R20, R2, P1 ;  /* 0x0000000214027208 */ /* 0x000fe40000800000 */
[----:B------:R-:W-:-:S06]  /*0860*/  FSEL R3, R21, R3, P1 ;  /* 0x0000000315037208 */ /* 0x000fcc0000800000 */
[----:B------:R-:W-:-:S06]  /*0870*/  DSETP.GT.AND P1, PT, R22, R2, PT ;  /* 0x000000021600722a */ /* 0x000fcc0003f24000 */
[----:B------:R-:W-:Y:S02]  /*0880*/  FSEL R2, R22, R2, P1 ;  /* 0x0000000216027208 */ /* 0x000fe40000800000 */
[----:B------:R-:W-:-:S06]  /*0890*/  FSEL R3, R23, R3, P1 ;  /* 0x0000000317037208 */ /* 0x000fcc0000800000 */
[----:B------:R-:W-:-:S06]  /*08a0*/  DSETP.GT.AND P1, PT, R26, R2, PT ;  /* 0x000000021a00722a */ /* 0x000fcc0003f24000 */
[----:B------:R-:W-:Y:S02]  /*08b0*/  FSEL R4, R26, R2, P1 ;  /* 0x000000021a047208 */ /* 0x000fe40000800000 */
[----:B------:R-:W-:-:S07]  /*08c0*/  FSEL R5, R27, R3, P1 ;  /* 0x000000031b057208 */ /* 0x000fce0000800000 */
.L_x_35:
        /* <DEDUP_REMOVED lines=9> */
[----:B------:R-:W4:Y:S01]  /*0960*/  LDG.E.64 R16, desc[UR6][R2.64+0x18] ;  /* 0x0000180602107981 */ /* 0x000f22000c1e1b00 */
[----:B------:R-:W-:Y:S01]  /*0970*/  VIADD R25, R25, 0x4 ;  /* 0x0000000419197836 */ /* 0x000fe20000000000 */
[----:B--2--5:R-:W-:-:S06]  /*0980*/  DSETP.GT.AND P1, PT, R6, R4, PT ;  /* 0x000000040600722a */ /* 0x024fcc0003f24000 */
[----:B------:R-:W-:Y:S02]  /*0990*/  FSEL R4, R6, R4, P1 ;  /* 0x0000000406047208 */ /* 0x000fe40000800000 */
[----:B------:R-:W-:-:S06]  /*09a0*/  FSEL R5, R7, R5, P1 ;  /* 0x0000000507057208 */ /* 0x000fcc0000800000 */
        /* <DEDUP_REMOVED lines=8> */
[----:B------:R-:W-:-:S07]  /*0a30*/  FSEL R5, R17, R5, P1 ;  /* 0x0000000511057208 */ /* 0x000fce0000800000 */
.L_x_36:
[----:B------:R-:W-:Y:S05]  /*0a40*/  @!P0 BRA `(.L_x_32) ;  /* 0x0000000000288947 */ /* 0x000fea0003800000 */
[----:B------:R-:W-:-:S07]  /*0a50*/  IMAD.MOV R19, RZ, RZ, -R19 ;  /* 0x000000ffff137224 */ /* 0x000fce00078e0a13 */
.L_x_37:
[----:B------:R-:W-:-:S06]  /*0a60*/  IMAD.WIDE R2, R25, 0x8, R8 ;  /* 0x0000000819027825 */ /* 0x000fcc00078e0208 */
[----:B------:R-:W2:Y:S01]  /*0a70*/  LDG.E.64 R2, desc[UR6][R2.64] ;  /* 0x0000000602027981 */ /* 0x000ea2000c1e1b00 */
[----:B------:R-:W-:Y:S02]  /*0a80*/  VIADD R19, R19, 0x1 ;  /* 0x0000000113137836 */ /* 0x000fe40000000000 */
[----:B------:R-:W-:-:S03]  /*0a90*/  VIADD R25, R25, 0x1 ;  /* 0x0000000119197836 */ /* 0x000fc60000000000 */
[----:B------:R-:W-:Y:S01]  /*0aa0*/  ISETP.NE.AND P1, PT, R19, RZ, PT ;  /* 0x000000ff1300720c */ /* 0x000fe20003f25270 */
[----:B--2--5:R-:W-:-:S06]  /*0ab0*/  DSETP.GT.AND P0, PT, R2, R4, PT ;  /* 0x000000040200722a */ /* 0x024fcc0003f04000 */
[----:B------:R-:W-:Y:S02]  /*0ac0*/  FSEL R4, R2, R4, P0 ;  /* 0x0000000402047208 */ /* 0x000fe40000000000 */
[----:B------:R-:W-:-:S04]  /*0ad0*/  FSEL R5, R3, R5, P0 ;  /* 0x0000000503057208 */ /* 0x000fc80000000000 */
[----:B------:R-:W-:Y:S05]  /*0ae0*/  @P1 BRA `(.L_x_37) ;  /* 0xfffffffc00dc1947 */ /* 0x000fea000383ffff */
.L_x_32:
[----:B------:R-:W-:Y:S01]  /*0af0*/  ISETP.GE.AND P0, PT, R0, 0x1, PT ;  /* 0x000000010000780c */ /* 0x000fe20003f06270 */
[----:B------:R-:W-:Y:S01]  /*0b00*/  IMAD.MOV.U32 R7, RZ, RZ, 0x3cd203af ;  /* 0x3cd203afff077424 */ /* 0x000fe200078e00ff */
[----:B------:R-:W-:-:S11]  /*0b10*/  MOV R6, 0x9ee75616 ;  /* 0x9ee7561600067802 */ /* 0x000fd60000000f00 */
[----:B------:R-:W-:Y:S05]  /*0b20*/  @!P0 BRA `(.L_x_38) ;  /* 0x0000000c007c8947 */ /* 0x000fea0003800000 */
[----:B------:R-:W-:Y:S01]  /*0b30*/  ISETP.NE.AND P0, PT, R0, 0x1, PT ;  /* 0x000000010000780c */ /* 0x000fe20003f05270 */
[----:B------:R-:W-:Y:S01]  /*0b40*/  IMAD.MOV.U32 R7, RZ, RZ, RZ ;  /* 0x000000ffff077224 */ /* 0x000fe200078e00ff */
[----:B------:R-:W-:-:S11]  /*0b50*/  CS2R R12, SRZ ;  /* 0x00000000000c7805 */ /* 0x000fd6000001ff00 */
[----:B------:R-:W-:Y:S05]  /*0b60*/  @!P0 BRA `(.L_x_39) ;  /* 0x0000000800408947 */ /* 0x000fea0003800000 */
[----:B------:R-:W-:Y:S02]  /*0b70*/  IADD3 R6, P0, PT, R8, 0x8, RZ ;  /* 0x0000000808067810 */ /* 0x000fe40007f1e0ff */
[----:B------:R-:W-:Y:S02]  /*0b80*/  CS2R R12, SRZ ;  /* 0x00000000000c7805 */ /* 0x000fe4000001ff00 */
[----:B------:R-:W-:Y:S01]  /*0b90*/  LOP3.LUT R7, R0, 0x7ffffffe, RZ, 0xc0, !PT ;  /* 0x7ffffffe00077812 */ /* 0x000fe200078ec0ff */
[----:B------:R-:W-:-:S04]  /*0ba0*/  IMAD.X R15, RZ, RZ, R9, P0 ;  /* 0x000000ffff0f7224 */ /* 0x000fc800000e0609 */
[----:B------:R-:W-:-:S07]  /*0bb0*/  IMAD.MOV R0, RZ, RZ, -R7 ;  /* 0x000000ffff007224 */ /* 0x000fce00078e0a07 */
.L_x_44:
[----:B0-----:R-:W-:Y:S02]  /*0bc0*/  IMAD.MOV.U32 R2, RZ, RZ, R6 ;  /* 0x000000ffff027224 */ /* 0x001fe400078e0006 */
[----:B------:R-:W-:-:S05]  /*0bd0*/  IMAD.MOV.U32 R3, RZ, RZ, R15 ;  /* 0x000000ffff037224 */ /* 0x000fca00078e000f */
[----:B------:R-:W2:Y:S04]  /*0be0*/  LDG.E.64 R16, desc[UR6][R2.64+-0x8] ;  /* 0xfffff80602107981 */ /* 0x000ea8000c1e1b00 */
[----:B-----5:R0:W5:Y:S01]  /*0bf0*/  LDG.E.64 R14, desc[UR6][R2.64] ;  /* 0x00000006020e7981 */ /* 0x020162000c1e1b00 */
[----:B------:R-:W-:Y:S01]  /*0c00*/  BSSY.RECONVERGENT B0, `(.L_x_40) ;  /* 0x000003e000007945 */ /* 0x000fe20003800200 */
[----:B------:R-:W-:Y:S01]  /*0c10*/  CS2R R20, SRZ ;  /* 0x0000000000147805 */ /* 0x000fe2000001ff00 */
[----:B--2---:R-:W-:-:S08]  /*0c20*/  DADD R16, R16, -R4 ;  /* 0x0000000010107229 */ /* 0x004fd00000000804 */
[----:B------:R-:W-:-:S14]  /*0c30*/  DSETP.GT.AND P0, PT, R16, -708, PT ;  /* 0xc08620001000742a */ /* 0x000fdc0003f04000 */
[----:B0-----:R-:W-:Y:S05]  /*0c40*/  @!P0 BRA `(.L_x_41) ;  /* 0x0000000000e48947 */ /* 0x001fea0003800000 */
[----:B------:R-:W-:Y:S01]  /*0c50*/  IMAD.MOV.U32 R18, RZ, RZ, 0x652b82fe ;  /* 0x652b82feff127424 */ /* 0x000fe200078e00ff */
[----:B------:R-:W-:Y:S01]  /*0c60*/  UMOV UR4, 0xfefa39ef ;  /* 0xfefa39ef00047882 */ /* 0x000fe20000000000 */
[----:B------:R-:W-:Y:S01]  /*0c70*/  IMAD.MOV.U32 R19, RZ, RZ, 0x3ff71547 ;  /* 0x3ff71547ff137424 */ /* 0x000fe200078e00ff */
[----:B------:R-:W-:Y:S01]  /*0c80*/  UMOV UR5, 0x3fe62e42 ;  /* 0x3fe62e4200057882 */ /* 0x000fe20000000000 */
[----:B------:R-:W-:-:S04]  /*0c90*/  FSETP.GEU.AND P0, PT, |R17|, 4.1917929649353027344, PT ;  /* 0x4086232b1100780b */ /* 0x000fc80003f0e200 */
[----:B------:R-:W-:-:S08]  /*0ca0*/  DFMA R18, R16, R18, 6.75539944105574400000e+15 ;  /* 0x433800001012742b */ /* 0x000fd00000000012 */
[----:B------:R-:W-:-:S08]  /*0cb0*/  DADD R20, R18, -6.75539944105574400000e+15 ;  /* 0xc338000012147429 */ /* 0x000fd00000000000 */
[----:B------:R-:W-:Y:S01]  /*0cc0*/  DFMA R22, R20, -UR4, R16 ;  /* 0x8000000414167c2b */ /* 0x000fe20008000010 */
[----:B------:R-:W-:Y:S01]  /*0cd0*/  UMOV UR4, 0x3b39803f ;  /* 0x3b39803f00047882 */ /* 0x000fe20000000000 */
[----:B------:R-:W-:-:S06]  /*0ce0*/  UMOV UR5, 0x3c7abc9e ;  /* 0x3c7abc9e00057882 */ /* 0x000fcc0000000000 */
[----:B------:R-:W-:Y:S01]  /*0cf0*/  DFMA R20, R20, -UR4, R22 ;  /* 0x8000000414147c2b */ /* 0x000fe20008000016 */
[----:B------:R-:W-:Y:S01]  /*0d00*/  UMOV UR4, 0x69ce2bdf ;  /* 0x69ce2bdf00047882 */ /* 0x000fe20000000000 */
[----:B------:R-:W-:Y:S01]  /*0d10*/  IMAD.MOV.U32 R22, RZ, RZ, -0x35dec16 ;  /* 0xfca213eaff167424 */ /* 0x000fe200078e00ff */
[----:B------:R-:W-:Y:S01]  /*0d20*/  UMOV UR5, 0x3e5ade15 ;  /* 0x3e5ade1500057882 */ /* 0x000fe20000000000 */
[----:B------:R-:W-:-:S06]  /*0d30*/  IMAD.MOV.U32 R23, RZ, RZ, 0x3e928af3 ;  /* 0x3e928af3ff177424 */ /* 0x000fcc00078e00ff */
[----:B------:R-:W-:Y:S01]  /*0d40*/  DFMA R22, R20, UR4, R22 ;  /* 0x0000000414167c2b */ /* 0x000fe20008000016 */
[----:B------:R-:W-:Y:S01]  /*0d50*/  UMOV UR4, 0x62401315 ;  /* 0x6240131500047882 */ /* 0x000fe20000000000 */
[----:B------:R-:W-:-:S06]  /*0d60*/  UMOV UR5, 0x3ec71dee ;  /* 0x3ec71dee00057882 */ /* 0x000fcc0000000000 */
[----:B------:R-:W-:Y:S01]  /*0d70*/  DFMA R22, R20, R22, UR4 ;  /* 0x0000000414167e2b */ /* 0x000fe20008000016 */
        /* <DEDUP_REMOVED lines=20> */
[----:B------:R-:W-:-:S08]  /*0ec0*/  DFMA R22, R20, R22, UR4 ;  /* 0x0000000414167e2b */ /* 0x000fd00008000016 */
[----:B------:R-:W-:-:S08]  /*0ed0*/  DFMA R22, R20, R22, 1 ;  /* 0x3ff000001416742b */ /* 0x000fd00000000016 */
[----:B------:R-:W-:-:S10]  /*0ee0*/  DFMA R22, R20, R22, 1 ;  /* 0x3ff000001416742b */ /* 0x000fd40000000016 */
[----:B------:R-:W-:Y:S02]  /*0ef0*/  IMAD R21, R18, 0x100000, R23 ;  /* 0x0010000012157824 */ /* 0x000fe400078e0217 */
[----:B------:R-:W-:Y:S01]  /*0f00*/  IMAD.MOV.U32 R20, RZ, RZ, R22 ;  /* 0x000000ffff147224 */ /* 0x000fe200078e0016 */
[----:B------:R-:W-:Y:S06]  /*0f10*/  @!P0 BRA `(.L_x_41) ;  /* 0x0000000000308947 */ /* 0x000fec0003800000 */
[----:B------:R-:W-:Y:S01]  /*0f20*/  FSETP.GEU.AND P1, PT, |R17|, 4.2275390625, PT ;  /* 0x408748001100780b */ /* 0x000fe20003f2e200 */
[C---:B------:R-:W-:Y:S02]  /*0f30*/  DADD R20, R16.reuse, +INF ;  /* 0x7ff0000010147429 */ /* 0x040fe40000000000 */
[----:B------:R-:W-:-:S08]  /*0f40*/  DSETP.GEU.AND P0, PT, R16, RZ, PT ;  /* 0x000000ff1000722a */ /* 0x000fd00003f0e000 */
[----:B------:R-:W-:Y:S02]  /*0f50*/  FSEL R20, R20, RZ, P0 ;  /* 0x000000ff14147208 */ /* 0x000fe40000000000 */
[----:B------:R-:W-:Y:S02]  /*0f60*/  @!P1 LEA.HI R6, R18, R18, RZ, 0x1 ;  /* 0x0000001212069211 */ /* 0x000fe400078f08ff */
[----:B------:R-:W-:Y:S02]  /*0f70*/  FSEL R21, R21, RZ, P0 ;  /* 0x000000ff15157208 */ /* 0x000fe40000000000 */
[----:B------:R-:W-:-:S05]  /*0f80*/  @!P1 SHF.R.S32.HI R17, RZ, 0x1, R6 ;  /* 0x00000001ff119819 */ /* 0x000fca0000011406 */
[----:B------:R-:W-:Y:S02]  /*0f90*/  @!P1 IMAD.IADD R16, R18, 0x1, -R17 ;  /* 0x0000000112109824 */ /* 0x000fe400078e0a11 */
[----:B------:R-:W-:-:S03]  /*0fa0*/  @!P1 IMAD R23, R17, 0x100000, R23 ;  /* 0x0010000011179824 */ /* 0x000fc600078e0217 */
[----:B------:R-:W-:Y:S01]  /*0fb0*/  @!P1 LEA R17, R16, 0x3ff00000, 0x14 ;  /* 0x3ff0000010119811 */ /* 0x000fe200078ea0ff */
[----:B------:R-:W-:-:S06]  /*0fc0*/  @!P1 IMAD.MOV.U32 R16, RZ, RZ, RZ ;  /* 0x000000ffff109224 */ /* 0x000fcc00078e00ff */
[----:B------:R-:W-:-:S11]  /*0fd0*/  @!P1 DMUL R20, R22, R16 ;  /* 0x0000001016149228 */ /* 0x000fd60000000000 */
.L_x_41:
[----:B------:R-:W-:Y:S05]  /*0fe0*/  BSYNC.RECONVERGENT B0 ;  /* 0x0000000000007941 */ /* 0x000fea0003800200 */
.L_x_40:
[----:B-----5:R-:W-:Y:S01]  /*0ff0*/  DADD R14, R14, -R4 ;  /* 0x000000000e0e7229 */ /* 0x020fe20000000804 */
[----:B------:R0:W-:Y:S01]  /*1000*/  STG.E.64 desc[UR6][R2.64+-0x8], R20 ;  /* 0xfffff81402007986 */ /* 0x0001e2000c101b06 */
[----:B------:R-:W-:Y:S01]  /*1010*/  IADD3 R0, PT, PT, R0, 0x2, RZ ;  /* 0x0000000200007810 */ /* 0x000fe20007ffe0ff */
[----:B------:R-:W-:Y:S01]  /*1020*/  BSSY.RECONVERGENT B0, `(.L_x_42) ;  /* 0x000003f000007945 */ /* 0x000fe20003800200 */
[----:B------:R-:W-:Y:S01]  /*1030*/  DADD R12, R20, R12 ;  /* 0x00000000140c7229 */ /* 0x000fe2000000000c */
[----:B------:R-:W-:Y:S02]  /*1040*/  CS2R R18, SRZ ;  /* 0x0000000000127805 */ /* 0x000fe4000001ff00 */
[----:B------:R-:W-:Y:S01]  /*1050*/  ISETP.NE.AND P0, PT, R0, RZ, PT ;  /* 0x000000ff0000720c */ /* 0x000fe20003f05270 */
        /* <DEDUP_REMOVED lines=59> */
.L_x_43:
[----:B------:R-:W-:Y:S05]  /*1410*/  BSYNC.RECONVERGENT B0 ;  /* 0x0000000000007941 */ /* 0x000fea0003800200 */
.L_x_42:
[----:B------:R0:W-:Y:S01]  /*1420*/  STG.E.64 desc[UR6][R2.64], R18 ;  /* 0x0000001202007986 */ /* 0x0001e2000c101b06 */
[----:B------:R-:W-:Y:S01]  /*1430*/  IADD3 R6, P1, PT, R2, 0x10, RZ ;  /* 0x0000001002067810 */ /* 0x000fe20007f3e0ff */
[----:B------:R-:W-:-:S04]  /*1440*/  DADD R12, R12, R18 ;  /* 0x000000000c0c7229 */ /* 0x000fc80000000012 */
[----:B------:R-:W-:Y:S01]  /*1450*/  IMAD.X R15, RZ, RZ, R3, P1 ;  /* 0x000000ffff0f7224 */ /* 0x000fe200008e0603 */
[----:B------:R-:W-:Y:S07]  /*1460*/  @P0 BRA `(.L_x_44) ;  /* 0xfffffff400d40947 */ /* 0x000fee000383ffff */
.L_x_39:
[----:B------:R-:W0:Y:S02]  /*1470*/  LDC R0, c[0x0][0x38c] ;  /* 0x0000e300ff007b82 */ /* 0x000e240000000800 */
[----:B0-----:R-:W-:-:S04]  /*1480*/  LOP3.LUT R2, R0, 0x1, RZ, 0xc0, !PT ;  /* 0x0000000100027812 */ /* 0x001fc800078ec0ff */
[----:B------:R-:W-:-:S13]  /*1490*/  ISETP.NE.U32.AND P0, PT, R2, 0x1, PT ;  /* 0x000000010200780c */ /* 0x000fda0003f05070 */
[----:B------:R-:W-:Y:S05]  /*14a0*/  @P0 BRA `(.L_x_45) ;  /* 0x0000000400100947 */ /* 0x000fea0003800000 */
[----:B------:R-:W-:-:S05]  /*14b0*/  IMAD.WIDE.U32 R2, R7, 0x8, R8 ;  /* 0x0000000807027825 */ /* 0x000fca00078e0008 */
[----:B------:R-:W2:Y:S01]  /*14c0*/  LDG.E.64 R6, desc[UR6][R2.64] ;  /* 0x0000000602067981 */ /* 0x000ea2000c1e1b00 */
[----:B------:R-:W-:Y:S01]  /*14d0*/  BSSY.RECONVERGENT B0, `(.L_x_46) ;  /* 0x000003f000007945 */ /* 0x000fe20003800200 */
[----:B------:R-:W-:Y:S01]  /*14e0*/  CS2R R14, SRZ ;  /* 0x00000000000e7805 */ /* 0x000fe2000001ff00 */
[----:B--2--5:R-:W-:-:S08]  /*14f0*/  DADD R4, R6, -R4 ;  /* 0x0000000006047229 */ /* 0x024fd00000000804 */
[----:B------:R-:W-:-:S14]  /*1500*/  DSETP.GT.AND P0, PT, R4, -708, PT ;  /* 0xc08620000400742a */ /* 0x000fdc0003f04000 */
[----:B------:R-:W-:Y:S05]  /*1510*/  @!P0 BRA `(.L_x_47) ;  /* 0x0000000000e88947 */ /* 0x000fea0003800000 */
        /* <DEDUP_REMOVED lines=42> */
[----:B------:R-:W-:Y:S01]  /*17c0*/  IMAD R15, R6, 0x100000, R17 ;  /* 0x00100000060f7824 */ /* 0x000fe200078e0211 */
[----:B------:R-:W-:Y:S01]  /*17d0*/  MOV R14, R16 ;  /* 0x00000010000e7202 */ /* 0x000fe20000000f00 */
[----:B------:R-:W-:Y:S06]  /*17e0*/  @!P0 BRA `(.L_x_47) ;  /* 0x0000000000348947 */ /* 0x000fec0003800000 */
[----:B------:R-:W-:Y:S01]  /*17f0*/  FSETP.GEU.AND P1, PT, |R5|, 4.2275390625, PT ;  /* 0x408748000500780b */ /* 0x000fe20003f2e200 */
[C---:B------:R-:W-:Y:S02]  /*1800*/  DADD R14, R4.reuse, +INF ;  /* 0x7ff00000040e7429 */ /* 0x040fe40000000000 */
[----:B------:R-:W-:-:S08]  /*1810*/  DSETP.GEU.AND P0, PT, R4, RZ, PT ;  /* 0x000000ff0400722a */ /* 0x000fd00003f0e000 */
[----:B------:R-:W-:Y:S02]  /*1820*/  FSEL R14, R14, RZ, P0 ;  /* 0x000000ff0e0e7208 */ /* 0x000fe40000000000 */
[----:B------:R-:W-:Y:S01]  /*1830*/  @!P1 LEA.HI R7, R6, R6, RZ, 0x1 ;  /* 0x0000000606079211 */ /* 0x000fe200078f08ff */
[----:B------:R-:W-:Y:S01]  /*1840*/  @!P1 IMAD.MOV.U32 R4, RZ, RZ, R16 ;  /* 0x000000ffff049224 */ /* 0x000fe200078e0010 */
[----:B------:R-:W-:Y:S02]  /*1850*/  FSEL R15, R15, RZ, P0 ;  /* 0x000000ff0f0f7208 */ /* 0x000fe40000000000 */
[----:B------:R-:W-:-:S05]  /*1860*/  @!P1 SHF.R.S32.HI R7, RZ, 0x1, R7 ;  /* 0x00000001ff079819 */ /* 0x000fca0000011407 */
[----:B------:R-:W-:Y:S02]  /*1870*/  @!P1 IMAD.IADD R6, R6, 0x1, -R7 ;  /* 0x0000000106069824 */ /* 0x000fe400078e0a07 */
[----:B------:R-:W-:-:S03]  /*1880*/  @!P1 IMAD R5, R7, 0x100000, R17 ;  /* 0x0010000007059824 */ /* 0x000fc600078e0211 */
[----:B------:R-:W-:Y:S01]  /*1890*/  @!P1 LEA R7, R6, 0x3ff00000, 0x14 ;  /* 0x3ff0000006079811 */ /* 0x000fe200078ea0ff */
[----:B------:R-:W-:-:S06]  /*18a0*/  @!P1 IMAD.MOV.U32 R6, RZ, RZ, RZ ;  /* 0x000000ffff069224 */ /* 0x000fcc00078e00ff */
[----:B------:R-:W-:-:S11]  /*18b0*/  @!P1 DMUL R14, R4, R6 ;  /* 0x00000006040e9228 */ /* 0x000fd60000000000 */
.L_x_47:
[----:B------:R-:W-:Y:S05]  /*18c0*/  BSYNC.RECONVERGENT B0 ;  /* 0x0000000000007941 */ /* 0x000fea0003800200 */
.L_x_46:
[----:B------:R0:W-:Y:S01]  /*18d0*/  STG.E.64 desc[UR6][R2.64], R14 ;  /* 0x0000000e02007986 */ /* 0x0001e2000c101b06 */
[----:B------:R-:W-:-:S11]  /*18e0*/  DADD R12, R12, R14 ;  /* 0x000000000c0c7229 */ /* 0x000fd6000000000e */
.L_x_45:
[----:B------:R-:W-:Y:S01]  /*18f0*/  UMOV UR4, 0x9ee75616 ;  /* 0x9ee7561600047882 */ /* 0x000fe20000000000 */
[----:B------:R-:W-:Y:S02]  /*1900*/  UMOV UR5, 0x3cd203af ;  /* 0x3cd203af00057882 */ /* 0x000fe40000000000 */
[----:B------:R-:W-:-:S11]  /*1910*/  DADD R6, R12, UR4 ;  /* 0x000000040c067e29 */ /* 0x000fd60008000000 */
.L_x_38:
[----:B------:R-:W-:-:S13]  /*1920*/  ISETP.GE.AND P0, PT, R0, 0x1, PT ;  /* 0x000000010000780c */ /* 0x000fda0003f06270 */
[----:B------:R-:W-:Y:S05]  /*1930*/  @!P0 EXIT ;  /* 0x000000000000894d */ /* 0x000fea0003800000 */
[C---:B------:R-:W-:Y:S01]  /*1940*/  ISETP.GE.U32.AND P0, PT, R0.reuse, 0x10, PT ;  /* 0x000000100000780c */ /* 0x040fe20003f06070 */
[----:B0-----:R-:W-:Y:S01]  /*1950*/  IMAD.MOV.U32 R2, RZ, RZ, RZ ;  /* 0x000000ffff027224 */ /* 0x001fe200078e00ff */
[----:B------:R-:W-:-:S11]  /*1960*/  LOP3.LUT R26, R0, 0xf, RZ, 0xc0, !PT ;  /* 0x0000000f001a7812 */ /* 0x000fd600078ec0ff */
[----:B------:R-:W-:Y:S05]  /*1970*/  @!P0 BRA `(.L_x_48) ;  /* 0x00000018002c8947 */ /* 0x000fea0003800000 */
[----:B------:R-:W-:Y:S02]  /*1980*/  IADD3 R3, P0, PT, R8, 0x40, RZ ;  /* 0x0000004008037810 */ /* 0x000fe40007f1e0ff */
[----:B------:R-:W-:-:S03]  /*1990*/  LOP3.LUT R2, R0, 0x7ffffff0, RZ, 0xc0, !PT ;  /* 0x7ffffff000027812 */ /* 0x000fc600078ec0ff */
[----:B------:R-:W-:Y:S02]  /*19a0*/  IMAD.X R0, RZ, RZ, R9, P0 ;  /* 0x000000ffff007224 */ /* 0x000fe400000e0609 */
[----:B------:R-:W-:-:S07]  /*19b0*/  IMAD.MOV R27, RZ, RZ, -R2 ;  /* 0x000000ffff1b7224 */ /* 0x000fce00078e0a02 */
.L_x_81:
[----:B0-----:R-:W-:Y:S02]  /*19c0*/  IMAD.MOV.U32 R22, RZ, RZ, R3 ;  /* 0x000000ffff167224 */ /* 0x001fe400078e0003 */
[----:B------:R-:W-:-:S05]  /*19d0*/  IMAD.MOV.U32 R23, RZ, RZ, R0 ;  /* 0x000000ffff177224 */ /* 0x000fca00078e0000 */
[----:B------:R-:W2:Y:S01]  /*19e0*/  LDG.E.64 R12, desc[UR6][R22.64+-0x40] ;  /* 0xffffc006160c7981 */ /* 0x000ea2000c1e1b00 */
[----:B-----5:R-:W0:Y:S01]  /*19f0*/  MUFU.RCP64H R5, R7 ;  /* 0x0000000700057308 */ /* 0x020e220000001800 */
[----:B------:R-:W-:Y:S01]  /*1a00*/  IMAD.MOV.U32 R4, RZ, RZ, 0x1 ;  /* 0x00000001ff047424 */ /* 0x000fe200078e00ff */
[----:B------:R-:W-:Y:S01]  /*1a10*/  BSSY.RECONVERGENT B1, `(.L_x_49) ;  /* 0x0000016000017945 */ /* 0x000fe20003800200 */
[----:B------:R-:W-:-:S05]  /*1a20*/  VIADD R27, R27, 0x10 ;  /* 0x000000101b1b7836 */ /* 0x000fca0000000000 */
[----:B------:R-:W-:Y:S01]  /*1a30*/  ISETP.NE.AND P1, PT, R27, RZ, PT ;  /* 0x000000ff1b00720c */ /* 0x000fe20003f25270 */
[----:B0-----:R-:W-:-:S08]  /*1a40*/  DFMA R14, R4, -R6, 1 ;  /* 0x3ff00000040e742b */ /* 0x001fd00000000806 */
[----:B------:R-:W-:-:S08]  /*1a50*/  DFMA R14, R14, R14, R14 ;  /* 0x0000000e0e0e722b */ /* 0x000fd0000000000e */
[----:B------:R-:W-:-:S08]  /*1a60*/  DFMA R14, R4, R14, R4 ;  /* 0x0000000e040e722b */ /* 0x000fd00000000004 */
[----:B------:R-:W-:-:S08]  /*1a70*/  DFMA R4, R14, -R6, 1 ;  /* 0x3ff000000e04742b */ /* 0x000fd00000000806 */
[----:B------:R-:W-:-:S08]  /*1a80*/  DFMA R4, R14, R4, R14 ;  /* 0x000000040e04722b */ /* 0x000fd0000000000e */
[----:B--2---:R-:W-:Y:S01]  /*1a90*/  DMUL R14, R12, R4 ;  /* 0x000000040c0e7228 */ /* 0x004fe20000000000 */
[----:B------:R-:W-:-:S07]  /*1aa0*/  FSETP.GEU.AND P2, PT, |R13|, 6.5827683646048100446e-37, PT ;  /* 0x036000000d00780b */ /* 0x000fce0003f4e200 */
[----:B------:R-:W-:-:S08]  /*1ab0*/  DFMA R16, R14, -R6, R12 ;  /* 0x800000060e10722b */ /* 0x000fd0000000000c */
[----:B------:R-:W-:-:S10]  /*1ac0*/  DFMA R4, R4, R16, R14 ;  /* 0x000000100404722b */ /* 0x000fd4000000000e */
[----:B------:R-:W-:-:S05]  /*1ad0*/  FFMA R0, RZ, R7, R5 ;  /* 0x00000007ff007223 */ /* 0x000fca0000000005 */
[----:B------:R-:W-:-:S13]  /*1ae0*/  FSETP.GT.AND P0, PT, |R0|, 1.469367938527859385e-39, PT ;  /* 0x001000000000780b */ /* 0x000fda0003f04200 */
[----:B------:R-:W-:Y:S05]  /*1af0*/  @P0 BRA P2, `(.L_x_50) ;  /* 0x00000000001c0947 */ /* 0x000fea0001000000 */
[----:B------:R-:W-:Y:S01]  /*1b00*/  IMAD.MOV.U32 R15, RZ, RZ, R13 ;  /* 0x000000ffff0f7224 */ /* 0x000fe200078e000d */
[----:B------:R-:W-:Y:S01]  /*1b10*/  MOV R0, 0x1b50 ;  /* 0x00001b5000007802 */ /* 0x000fe20000000f00 */
[----:B------:R-:W-:Y:S02]  /*1b20*/  IMAD.MOV.U32 R16, RZ, RZ, R6 ;  /* 0x000000ffff107224 */ /* 0x000fe400078e0006 */
[----:B------:R-:W-:-:S07]  /*1b30*/  IMAD.MOV.U32 R17, RZ, RZ, R7 ;  /* 0x000000ffff117224 */ /* 0x000fce00078e0007 */
[----:B------:R-:W-:Y:S05]  /*1b40*/  CALL.REL.NOINC `($__internal_2_$__cuda_sm20_div_rn_f64_full) ;  /* 0x0000002c00187944 */ /* 0x000fea0003c00000 */
[----:B------:R-:W-:Y:S01]  /*1b50*/  IMAD.MOV.U32 R4, RZ, RZ, R12 ;  /* 0x000000ffff047224 */ /* 0x000fe200078e000c */
[----:B------:R-:W-:-:S07]  /*1b60*/  MOV R5, R13 ;  /* 0x0000000d00057202 */ /* 0x000fce0000000f00 */
.L_x_50:
[----:B------:R-:W-:Y:S05]  /*1b70*/  BSYNC.RECONVERGENT B1 ;  /* 0x0000000000017941 */ /* 0x000fea0003800200 */
.L_x_49:
[----:B------:R-:W2:Y:S01]  /*1b80*/  LDG.E.64 R14, desc[UR6][R22.64+-0x38] ;  /* 0xffffc806160e7981 */ /* 0x000ea2000c1e1b00 */
[----:B------:R-:W0:Y:S01]  /*1b90*/  MUFU.RCP64H R13, R7 ;  /* 0x00000007000d7308 */ /* 0x000e220000001800 */
[----:B------:R-:W-:Y:S01]  /*1ba0*/  IMAD.MOV.U32 R12, RZ, RZ, 0x1 ;  /* 0x00000001ff0c7424 */ /* 0x000fe200078e00ff */
[----:B------:R-:W-:Y:S01]  /*1bb0*/  BSSY.RECONVERGENT B1, `(.L_x_51) ;  /* 0x0000013000017945 */ /* 0x000fe20003800200 */
[----:B------:R1:W-:Y:S04]  /*1bc0*/  STG.E.64 desc[UR6][R22.64+-0x40], R4 ;  /* 0xffffc00416007986 */ /* 0x0003e8000c101b06 */
        /* <DEDUP_REMOVED lines=11> */
[----:B-1----:R-:W-:Y:S05]  /*1c80*/  @P0 BRA P2, `(.L_x_52) ;  /* 0x0000000000140947 */ /* 0x002fea0001000000 */
[----:B------:R-:W-:Y:S01]  /*1c90*/  IMAD.MOV.U32 R12, RZ, RZ, R14 ;  /* 0x000000ffff0c7224 */ /* 0x000fe200078e000e */
[----:B------:R-:W-:Y:S01]  /*1ca0*/  MOV R0, 0x1ce0 ;  /* 0x00001ce000007802 */ /* 0x000fe20000000f00 */
[----:B------:R-:W-:Y:S02]  /*1cb0*/  IMAD.MOV.U32 R16, RZ, RZ, R6 ;  /* 0x000000ffff107224 */ /* 0x000fe400078e0006 */
[----:B------:R-:W-:-:S07]  /*1cc0*/  IMAD.MOV.U32 R17, RZ, RZ, R7 ;  /* 0x000000ffff117224 */ /* 0x000fce00078e0007 */
[----:B------:R-:W-:Y:S05]  /*1cd0*/  CALL.REL.NOINC `($__internal_2_$__cuda_sm20_div_rn_f64_full) ;  /* 0x0000002800b47944 */ /* 0x000fea0003c00000 */
.L_x_52:
[----:B------:R-:W-:Y:S05]  /*1ce0*/  BSYNC.RECONVERGENT B1 ;  /* 0x0000000000017941 */ /* 0x000fea0003800200 */
.L_x_51:
        /* <DEDUP_REMOVED lines=22> */
[----:B------:R-:W-:Y:S02]  /*1e50*/  IMAD.MOV.U32 R4, RZ, RZ, R12 ;  /* 0x000000ffff047224 */ /* 0x000fe400078e000c */
[----:B------:R-:W-:-:S07]  /*1e60*/  IMAD.MOV.U32 R5, RZ, RZ, R13 ;  /* 0x000000ffff057224 */ /* 0x000fce00078e000d */
.L_x_54:
[----:B------:R-:W-:Y:S05]  /*1e70*/  BSYNC.RECONVERGENT B1 ;  /* 0x0000000000017941 */ /* 0x000fea0003800200 */
.L_x_53:
        /* <DEDUP_REMOVED lines=22> */
.L_x_56:
[----:B------:R-:W-:Y:S05]  /*1fe0*/  BSYNC.RECONVERGENT B1 ;  /* 0x0000000000017941 */ /* 0x000fea0003800200 */
.L_x_55:
        /* <DEDUP_REMOVED lines=17> */
[----:B------:R-:W-:Y:S01]  /*2100*/  MOV R12, R14 ;  /* 0x0000000e000c7202 */ /* 0x000fe20000000f00 */
[----:B------:R-:W-:Y:S01]  /*2110*/  IMAD.MOV.U32 R16, RZ, RZ, R6 ;  /* 0x000000ffff107224 */ /* 0x000fe200078e0006 */
[----:B------:R-:W-:Y:S01]  /*2120*/  MOV R0, 0x2150 ;  /* 0x0000215000007802 */ /* 0x000fe20000000f00 */
[----:B------:R-:W-:-:S07]  /*2130*/  IMAD.MOV.U32 R17, RZ, RZ, R7 ;  /* 0x000000ffff117224 */ /* 0x000fce00078e0007 */
[----:B------:R-:W-:Y:S05]  /*2140*/  CALL.REL.NOINC `($__internal_2_$__cuda_sm20_div_rn_f64_full) ;  /* 0x0000002400987944 */ /* 0x000fea0003c00000 */
[----:B------:R-:W-:Y:S02]  /*2150*/  IMAD.MOV.U32 R4, RZ, RZ, R12 ;  /* 0x000000ffff047224 */ /* 0x000fe400078e000c */
[----:B------:R-:W-:-:S07]  /*2160*/  IMAD.MOV.U32 R5, RZ, RZ, R13 ;  /* 0x000000ffff057224 */ /* 0x000fce00078e000d */
.L_x_58:
[----:B------:R-:W-:Y:S05]  /*2170*/  BSYNC.RECONVERGENT B1 ;  /* 0x0000000000017941 */ /* 0x000fea0003800200 */
.L_x_57:
        /* <DEDUP_REMOVED lines=22> */
.L_x_60:
[----:B------:R-:W-:Y:S05]  /*22e0*/  BSYNC.RECONVERGENT B1 ;  /* 0x0000000000017941 */ /* 0x000fea0003800200 */
.L_x_59:
        /* <DEDUP_REMOVED lines=24> */
.L_x_62:
[----:B------:R-:W-:Y:S05]  /*2470*/  BSYNC.RECONVERGENT B1 ;  /* 0x0000000000017941 */ /* 0x000fea0003800200 */
.L_x_61:
        /* <DEDUP_REMOVED lines=22> */
.L_x_64:
[----:B------:R-:W-:Y:S05]  /*25e0*/  BSYNC.RECONVERGENT B1 ;  /* 0x0000000000017941 */ /* 0x000fea0003800200 */
.L_x_63:
        /* <DEDUP_REMOVED lines=24> */
.L_x_66:
[----:B------:R-:W-:Y:S05]  /*2770*/  BSYNC.RECONVERGENT B1 ;  /* 0x0000000000017941 */ /* 0x000fea0003800200 */
.L_x_65:
        /* <DEDUP_REMOVED lines=22> */
.L_x_68:
[----:B------:R-:W-:Y:S05]  /*28e0*/  BSYNC.RECONVERGENT B1 ;  /* 0x0000000000017941 */ /* 0x000fea0003800200 */
.L_x_67:
        /* <DEDUP_REMOVED lines=18> */
[----:B------:R-:W-:Y:S01]  /*2a10*/  MOV R17, R7 ;  /* 0x0000000700117202 */ /* 0x000fe20000000f00 */
[----:B------:R-:W-:Y:S01]  /*2a20*/  IMAD.MOV.U32 R16, RZ, RZ, R6 ;  /* 0x000000ffff107224 */ /* 0x000fe200078e0006 */
[----:B------:R-:W-:-:S07]  /*2a30*/  MOV R0, 0x2a50 ;  /* 0x00002a5000007802 */ /* 0x000fce0000000f00 */
[----:B------:R-:W-:Y:S05]  /*2a40*/  CALL.REL.NOINC `($__internal_2_$__cuda_sm20_div_rn_f64_full) ;  /* 0x0000001c00587944 */ /* 0x000fea0003c00000 */
[----:B------:R-:W-:Y:S02]  /*2a50*/  IMAD.MOV.U32 R4, RZ, RZ, R12 ;  /* 0x000000ffff047224 */ /* 0x000fe400078e000c */
[----:B------:R-:W-:-:S07]  /*2a60*/  IMAD.MOV.U32 R5, RZ, RZ, R13 ;  /* 0x000000ffff057224 */ /* 0x000fce00078e000d */
.L_x_70:
[----:B------:R-:W-:Y:S05]  /*2a70*/  BSYNC.RECONVERGENT B1 ;  /* 0x0000000000017941 */ /* 0x000fea0003800200 */
.L_x_69:
        /* <DEDUP_REMOVED lines=22> */
.L_x_72:
[----:B------:R-:W-:Y:S05]  /*2be0*/  BSYNC.RECONVERGENT B1 ;  /* 0x0000000000017941 */ /* 0x000fea0003800200 */
.L_x_71:
        /* <DEDUP_REMOVED lines=24> */
.L_x_74:
[----:B------:R-:W-:Y:S05]  /*2d70*/  BSYNC.RECONVERGENT B1 ;  /* 0x0000000000017941 */ /* 0x000fea0003800200 */
.L_x_73:
        /* <DEDUP_REMOVED lines=22> */
.L_x_76:
[----:B------:R-:W-:Y:S05]  /*2ee0*/  BSYNC.RECONVERGENT B1 ;  /* 0x0000000000017941 */ /* 0x000fea0003800200 */
.L_x_75:
        /* <DEDUP_REMOVED lines=24> */
.L_x_78:
[----:B------:R-:W-:Y:S05]  /*3070*/  BSYNC.RECONVERGENT B1 ;  /* 0x0000000000017941 */ /* 0x000fea0003800200 */
.L_x_77:
        /* <DEDUP_REMOVED lines=22> */
.L_x_80:
[----:B------:R-:W-:Y:S05]  /*31e0*/  BSYNC.RECONVERGENT B1 ;  /* 0x0000000000017941 */ /* 0x000fea0003800200 */
.L_x_79:
[----:B------:R0:W-:Y:S01]  /*31f0*/  STG.E.64 desc[UR6][R22.64+0x38], R12 ;  /* 0x0000380c16007986 */ /* 0x0001e2000c101b06 */
[----:B------:R-:W-:-:S05]  /*3200*/  IADD3 R3, P0, PT, R22, 0x80, RZ ;  /* 0x0000008016037810 */ /* 0x000fca0007f1e0ff */
[----:B------:R-:W-:Y:S01]  /*3210*/  IMAD.X R0, RZ, RZ, R23, P0 ;  /* 0x000000ffff007224 */ /* 0x000fe200000e0617 */
[----:B------:R-:W-:Y:S07]  /*3220*/  @P1 BRA `(.L_x_81) ;  /* 0xffffffe400e41947 */ /* 0x000fee000383ffff */
.L_x_48:
[----:B------:R-:W-:-:S13]  /*3230*/  ISETP.NE.AND P0, PT, R26, RZ, PT ;  /* 0x000000ff1a00720c */ /* 0x000fda0003f05270 */
[----:B------:R-:W-:Y:S05]  /*3240*/  @!P0 EXIT ;  /* 0x000000000000894d */ /* 0x000fea0003800000 */
[----:B------:R-:W1:Y:S01]  /*3250*/  LDCU UR4, c[0x0][0x38c] ;  /* 0x00007180ff0477ac */ /* 0x000e620008000800 */
[----:B------:R-:W-:Y:S01]  /*3260*/  ISETP.GE.U32.AND P0, PT, R26, 0x8, PT ;  /* 0x000000081a00780c */ /* 0x000fe20003f06070 */
[----:B-1----:R-:W-:-:S12]  /*3270*/  ULOP3.LUT UR4, UR4, 0x7, URZ, 0xc0, !UPT ;  /* 0x0000000704047892 */ /* 0x002fd8000f8ec0ff */
[----:B------:R-:W-:Y:S05]  /*3280*/  @!P0 BRA `(.L_x_82) ;  /* 0x0000000c00088947 */ /* 0x000fea0003800000 */
[----:B0-----:R-:W-:-:S05]  /*3290*/  IMAD.WIDE.U32 R22, R2, 0x8, R8 ;  /* 0x0000000802167825 */ /* 0x001fca00078e0008 */
[----:B------:R-:W2:Y:S01]  /*32a0*/  LDG.E.64 R12, desc[UR6][R22.64] ;  /* 0x00000006160c7981 */ /* 0x000ea2000c1e1b00 */
[----:B-----5:R-:W0:Y:S01]  /*32b0*/  MUFU.RCP64H R5, R7 ;  /* 0x0000000700057308 */ /* 0x020e220000001800 */
[----:B------:R-:W-:Y:S01]  /*32c0*/  IMAD.MOV.U32 R4, RZ, RZ, 0x1 ;  /* 0x00000001ff047424 */ /* 0x000fe200078e00ff */
[----:B------:R-:W-:Y:S05]  /*32d0*/  BSSY.RECONVERGENT B1, `(.L_x_83) ;  /* 0x0000014000017945 */ /* 0x000fea0003800200 */
        /* <DEDUP_REMOVED lines=17> */
[----:B------:R-:W-:Y:S01]  /*33f0*/  MOV R4, R12 ;  /* 0x0000000c00047202 */ /* 0x000fe20000000f00 */
[----:B------:R-:W-:-:S07]  /*3400*/  IMAD.MOV.U32 R5, RZ, RZ, R13 ;  /* 0x000000ffff057224 */ /* 0x000fce00078e000d */
.L_x_84:
[----:B------:R-:W-:Y:S05]  /*3410*/  BSYNC.RECONVERGENT B1 ;  /* 0x0000000000017941 */ /* 0x000fea0003800200 */
.L_x_83:
        /* <DEDUP_REMOVED lines=22> */
.L_x_86:
[----:B------:R-:W-:Y:S05]  /*3580*/  BSYNC.RECONVERGENT B1 ;  /* 0x0000000000017941 */ /* 0x000fea0003800200 */
.L_x_85:
        /* <DEDUP_REMOVED lines=24> */
.L_x_88:
[----:B------:R-:W-:Y:S05]  /*3710*/  BSYNC.RECONVERGENT B1 ;  /* 0x0000000000017941 */ /* 0x000fea0003800200 */
.L_x_87:
        /* <DEDUP_REMOVED lines=22> */
.L_x_90:
[----:B------:R-:W-:Y:S05]  /*3880*/  BSYNC.RECONVERGENT B1 ;  /* 0x0000000000017941 */ /* 0x000fea0003800200 */
.L_x_89:
[----:B------:R-:W2:Y:S01]  /*3890*/  LDG.E.64 R14, desc[UR6][R22.64+0x20] ;  /* 0x00002006160e7981 */ /* 0x000ea2000c1e1b00 */
[----:B------:R-:W0:Y:S01]  /*38a0*/  MUFU.RCP64H R5, R7 ;  /* 0x0000000700057308 */ /* 0x000e220000001800 */
[----:B------:R-:W-:Y:S01]  /*38b0*/  MOV R4, 0x1 ;  /* 0x0000000100047802 */ /* 0x000fe20000000f00 */
        /* <DEDUP_REMOVED lines=21> */
.L_x_92:
[----:B------:R-:W-:Y:S05]  /*3a10*/  BSYNC.RECONVERGENT B1 ;  /* 0x0000000000017941 */ /* 0x000fea0003800200 */
.L_x_91:
        /* <DEDUP_REMOVED lines=22> */
.L_x_94:
[----:B------:R-:W-:Y:S05]  /*3b80*/  BSYNC.RECONVERGENT B1 ;  /* 0x0000000000017941 */ /* 0x000fea0003800200 */
.L_x_93:
        /* <DEDUP_REMOVED lines=24> */
.L_x_96:
[----:B------:R-:W-:Y:S05]  /*3d10*/  BSYNC.RECONVERGENT B1 ;  /* 0x0000000000017941 */ /* 0x000fea0003800200 */
.L_x_95:
        /* <DEDUP_REMOVED lines=22> */
.L_x_98:
[----:B------:R-:W-:Y:S05]  /*3e80*/  BSYNC.RECONVERGENT B1 ;  /* 0x0000000000017941 */ /* 0x000fea0003800200 */
.L_x_97:
[----:B------:R1:W-:Y:S01]  /*3e90*/  STG.E.64 desc[UR6][R22.64+0x38], R12 ;  /* 0x0000380c16007986 */ /* 0x0003e2000c101b06 */
[----:B------:R-:W-:-:S07]  /*3ea0*/  VIADD R2, R2, 0x8 ;  /* 0x0000000802027836 */ /* 0x000fce0000000000 */
.L_x_82:
[----:B------:R-:W-:-:S13]  /*3eb0*/  ISETP.NE.AND P0, PT, RZ, UR4, PT ;  /* 0x00000004ff007c0c */ /* 0x000fda000bf05270 */
[----:B------:R-:W-:Y:S05]  /*3ec0*/  @!P0 EXIT ;  /* 0x000000000000894d */ /* 0x000fea0003800000 */
[----:B------:R-:W2:Y:S01]  /*3ed0*/  LDCU UR5, c[0x0][0x38c] ;  /* 0x00007180ff0577ac */ /* 0x000ea20008000800 */
[----:B------:R-:W-:Y:S02]  /*3ee0*/  UISETP.GE.U32.AND UP0, UPT, UR4, 0x4, UPT ;  /* 0x000000040400788c */ /* 0x000fe4000bf06070 */
[----:B--2---:R-:W-:-:S07]  /*3ef0*/  ULOP3.LUT UR5, UR5, 0x3, URZ, 0xc0, !UPT ;  /* 0x0000000305057892 */ /* 0x004fce000f8ec0ff */
[----:B------:R-:W-:Y:S05]  /*3f00*/  BRA.U !UP0, `(.L_x_99) ;  /* 0x0000000508887547 */ /* 0x000fea000b800000 */
[----:B------:R-:W-:-:S05]  /*3f10*/  IMAD.WIDE.U32 R8, R2, 0x8, R8 ;  /* 0x0000000802087825 */ /* 0x000fca00078e0008 */
[----:B01----:R-:W2:Y:S01]  /*3f20*/  LDG.E.64 R12, desc[UR6][R8.64] ;  /* 0x00000006080c7981 */ /* 0x003ea2000c1e1b00 */
        /* <DEDUP_REMOVED lines=20> */
[----:B------:R-:W-:Y:S02]  /*4070*/  IMAD.MOV.U32 R4, RZ, RZ, R12 ;  /* 0x000000ffff047224 */ /* 0x000fe400078e000c */
[----:B------:R-:W-:-:S07]  /*4080*/  IMAD.MOV.U32 R5, RZ, RZ, R13 ;  /* 0x000000ffff057224 */ /* 0x000fce00078e000d */
.L_x_101:
[----:B------:R-:W-:Y:S05]  /*4090*/  BSYNC.RECONVERGENT B1 ;  /* 0x0000000000017941 */ /* 0x000fea0003800200 */
.L_x_100:
        /* <DEDUP_REMOVED lines=22> */
.L_x_103:
[----:B------:R-:W-:Y:S05]  /*4200*/  BSYNC.RECONVERGENT B1 ;  /* 0x0000000000017941 */ /* 0x000fea0003800200 */
.L_x_102:
        /* <DEDUP_REMOVED lines=24> */
.L_x_105:
[----:B------:R-:W-:Y:S05]  /*4390*/  BSYNC.RECONVERGENT B1 ;  /* 0x0000000000017941 */ /* 0x000fea0003800200 */
.L_x_104:
        /* <DEDUP_REMOVED lines=22> */
.L_x_107:
[----:B------:R-:W-:Y:S05]  /*4500*/  BSYNC.RECONVERGENT B1 ;  /* 0x0000000000017941 */ /* 0x000fea0003800200 */
.L_x_106:
[----:B------:R2:W-:Y:S01]  /*4510*/  STG.E.64 desc[UR6][R8.64+0x18], R12 ;  /* 0x0000180c08007986 */ /* 0x0005e2000c101b06 */
[----:B------:R-:W-:-:S07]  /*4520*/  VIADD R2, R2, 0x4 ;  /* 0x0000000402027836 */ /* 0x000fce0000000000 */
.L_x_99:
[----:B------:R-:W-:-:S13]  /*4530*/  ISETP.NE.AND P0, PT, RZ, UR5, PT ;  /* 0x00000005ff007c0c */ /* 0x000fda000bf05270 */
[----:B------:R-:W-:Y:S05]  /*4540*/  @!P0 EXIT ;  /* 0x000000000000894d */ /* 0x000fea0003800000 */
[----:B------:R-:W3:Y:S01]  /*4550*/  LDCU.64 UR8, c[0x0][0x380] ;  /* 0x00007000ff0877ac */ /* 0x000ee20008000a00 */
[----:B------:R-:W-:Y:S01]  /*4560*/  IMAD.WIDE.U32 R2, R2, 0x8, R10 ;  /* 0x0000000802027825 */ /* 0x000fe200078e000a */
[----:B------:R-:W-:Y:S02]  /*4570*/  UIADD3 UR4, UPT, UPT, -UR5, URZ, URZ ;  /* 0x000000ff05047290 */ /* 0x000fe4000fffe1ff */
[----:B---3--:R-:W-:-:S04]  /*4580*/  IADD3 R0, P0, PT, R2, UR8, RZ ;  /* 0x0000000802007c10 */ /* 0x008fc8000ff1e0ff */
[----:B-----5:R-:W-:-:S09]  /*4590*/  IADD3.X R5, PT, PT, R3, UR9, RZ, P0, !PT ;  /* 0x0000000903057c10 */ /* 0x020fd200087fe4ff */
.L_x_110:
[----:B--23--:R-:W-:Y:S02]  /*45a0*/  IMAD.MOV.U32 R8, RZ, RZ, R0 ;  /* 0x000000ffff087224 */ /* 0x00cfe400078e0000 */
[----:B------:R-:W-:-:S05]  /*45b0*/  IMAD.MOV.U32 R9, RZ, RZ, R5 ;  /* 0x000000ffff097224 */ /* 0x000fca00078e0005 */
[----:B01----:R-:W2:Y:S01]  /*45c0*/  LDG.E.64 R12, desc[UR6][R8.64] ;  /* 0x00000006080c7981 */ /* 0x003ea2000c1e1b00 */
[----:B------:R-:W0:Y:S01]  /*45d0*/  MUFU.RCP64H R3, R7 ;  /* 0x0000000700037308 */ /* 0x000e220000001800 */
[----:B------:R-:W-:Y:S01]  /*45e0*/  IMAD.MOV.U32 R2, RZ, RZ, 0x1 ;  /* 0x00000001ff027424 */ /* 0x000fe200078e00ff */
[----:B------:R-:W-:Y:S01]  /*45f0*/  UIADD3 UR4, UPT, UPT, UR4, 0x1, URZ ;  /* 0x0000000104047890 */ /* 0x000fe2000fffe0ff */
[----:B------:R-:W-:Y:S03]  /*4600*/  BSSY.RECONVERGENT B1, `(.L_x_108) ;  /* 0x0000015000017945 */ /* 0x000fe60003800200 */
[----:B------:R-:W-:Y:S01]  /*4610*/  UISETP.NE.AND UP0, UPT, UR4, URZ, UPT ;  /* 0x000000ff0400728c */ /* 0x000fe2000bf05270 */
        /* <DEDUP_REMOVED lines=19> */
.L_x_109:
[----:B------:R-:W-:Y:S05]  /*4750*/  BSYNC.RECONVERGENT B1 ;  /* 0x0000000000017941 */ /* 0x000fea0003800200 */
.L_x_108:
[----:B------:R3:W-:Y:S01]  /*4760*/  STG.E.64 desc[UR6][R8.64], R2 ;  /* 0x0000000208007986 */ /* 0x0007e2000c101b06 */
[----:B------:R-:W-:-:S05]  /*4770*/  IADD3 R0, P0, PT, R8, 0x8, RZ ;  /* 0x0000000808007810 */ /* 0x000fca0007f1e0ff */
[----:B------:R-:W-:Y:S01]  /*4780*/  IMAD.X R5, RZ, RZ, R9, P0 ;  /* 0x000000ffff057224 */ /* 0x000fe200000e0609 */
[----:B------:R-:W-:Y:S07]  /*4790*/  BRA.U UP0, `(.L_x_110) ;  /* 0xfffffffd00807547 */ /* 0x000fee000b83ffff */
[----:B------:R-:W-:Y:S05]  /*47a0*/  EXIT ;  /* 0x000000000000794d */ /* 0x000fea0003800000 */
        .weak           $__internal_2_$__cuda_sm20_div_rn_f64_full
        .type           $__internal_2_$__cuda_sm20_div_rn_f64_full,@function
        .size           $__internal_2_$__cuda_sm20_div_rn_f64_full,(.L_x_126 - $__internal_2_$__cuda_sm20_div_rn_f64_full)
$__internal_2_$__cuda_sm20_div_rn_f64_full:
[----:B------:R-:W-:Y:S01]  /*47b0*/  IMAD.MOV.U32 R13, RZ, RZ, R15 ;  /* 0x000000ffff0d7224 */ /* 0x000fe200078e000f */
[C---:B------:R-:W-:Y:S01]  /*47c0*/  FSETP.GEU.AND P0, PT, |R17|.reuse, 1.469367938527859385e-39, PT ;  /* 0x001000001100780b */ /* 0x040fe20003f0e200 */
[----:B------:R-:W-:Y:S01]  /*47d0*/  IMAD.MOV.U32 R18, RZ, RZ, R12 ;  /* 0x000000ffff127224 */ /* 0x000fe200078e000c */
[----:B------:R-:W-:Y:S01]  /*47e0*/  LOP3.LUT R14, R17, 0x800fffff, RZ, 0xc0, !PT ;  /* 0x800fffff110e7812 */ /* 0x000fe200078ec0ff */
[----:B------:R-:W-:Y:S01]  /*47f0*/  IMAD.MOV.U32 R20, RZ, RZ, 0x1 ;  /* 0x00000001ff147424 */ /* 0x000fe200078e00ff */
[C---:B------:R-:W-:Y:S01]  /*4800*/  FSETP.GEU.AND P3, PT, |R13|.reuse, 1.469367938527859385e-39, PT ;  /* 0x001000000d00780b */ /* 0x040fe20003f6e200 */
[----:B------:R-:W-:Y:S01]  /*4810*/  BSSY.RECONVERGENT B0, `(.L_x_111) ;  /* 0x0000052000007945 */ /* 0x000fe20003800200 */
[----:B------:R-:W-:Y:S01]  /*4820*/  LOP3.LUT R15, R14, 0x3ff00000, RZ, 0xfc, !PT ;  /* 0x3ff000000e0f7812 */ /* 0x000fe200078efcff */
[----:B------:R-:W-:Y:S01]  /*4830*/  IMAD.MOV.U32 R14, RZ, RZ, R16 ;  /* 0x000000ffff0e7224 */ /* 0x000fe200078e0010 */
[----:B------:R-:W-:Y:S02]  /*4840*/  LOP3.LUT R3, R13, 0x7ff00000, RZ, 0xc0, !PT ;  /* 0x7ff000000d037812 */ /* 0x000fe400078ec0ff */
[----:B------:R-:W-:-:S03]  /*4850*/  LOP3.LUT R24, R17, 0x7ff00000, RZ, 0xc0, !PT ;  /* 0x7ff0000011187812 */ /* 0x000fc600078ec0ff */
[----:B------:R-:W-:Y:S01]  /*4860*/  @!P0 DMUL R14, R16, 8.98846567431157953865e+307 ;  /* 0x7fe00000100e8828 */ /* 0x000fe20000000000 */
[----:B------:R-:W-:-:S03]  /*4870*/  ISETP.GE.U32.AND P2, PT, R3, R24, PT ;  /* 0x000000180300720c */ /* 0x000fc60003f46070 */
[----:B------:R-:W-:Y:S01]  /*4880*/  @!P3 LOP3.LUT R4, R17, 0x7ff00000, RZ, 0xc0, !PT ;  /* 0x7ff000001104b812 */ /* 0x000fe200078ec0ff */
[----:B------:R-:W-:Y:S01]  /*4890*/  @!P3 IMAD.MOV.U32 R28, RZ, RZ, RZ ;  /* 0x000000ffff1cb224 */ /* 0x000fe200078e00ff */
[----:B------:R-:W0:Y:S02]  /*48a0*/  MUFU.RCP64H R21, R15 ;  /* 0x0000000f00157308 */ /* 0x000e240000001800 */
[----:B------:R-:W-:Y:S01]  /*48b0*/  @!P3 ISETP.GE.U32.AND P4, PT, R3, R4, PT ;  /* 0x000000040300b20c */ /* 0x000fe20003f86070 */
[----:B------:R-:W-:Y:S01]  /*48c0*/  IMAD.MOV.U32 R4, RZ, RZ, 0x1ca00000 ;  /* 0x1ca00000ff047424 */ /* 0x000fe200078e00ff */
[----:B------:R-:W-:-:S04]  /*48d0*/  @!P0 LOP3.LUT R24, R15, 0x7ff00000, RZ, 0xc0, !PT ;  /* 0x7ff000000f188812 */ /* 0x000fc800078ec0ff */
[C---:B------:R-:W-:Y:S02]  /*48e0*/  @!P3 SEL R5, R4.reuse, 0x63400000, !P4 ;  /* 0x634000000405b807 */ /* 0x040fe40006000000 */
[----:B------:R-:W-:Y:S02]  /*48f0*/  SEL R19, R4, 0x63400000, !P2 ;  /* 0x6340000004137807 */ /* 0x000fe40005000000 */
[--C-:B------:R-:W-:Y:S02]  /*4900*/  @!P3 LOP3.LUT R5, R5, 0x80000000, R13.reuse, 0xf8, !PT ;  /* 0x800000000505b812 */ /* 0x100fe400078ef80d */
[----:B------:R-:W-:Y:S02]  /*4910*/  LOP3.LUT R19, R19, 0x800fffff, R13, 0xf8, !PT ;  /* 0x800fffff13137812 */ /* 0x000fe400078ef80d */
[----:B------:R-:W-:Y:S01]  /*4920*/  @!P3 LOP3.LUT R29, R5, 0x100000, RZ, 0xfc, !PT ;  /* 0x00100000051db812 */ /* 0x000fe200078efcff */
[----:B------:R-:W-:-:S05]  /*4930*/  IMAD.MOV.U32 R5, RZ, RZ, R3 ;  /* 0x000000ffff057224 */ /* 0x000fca00078e0003 */
[----:B------:R-:W-:Y:S02]  /*4940*/  @!P3 DFMA R18, R18, 2, -R28 ;  /* 0x400000001212b82b */ /* 0x000fe4000000081c */
[----:B0-----:R-:W-:-:S08]  /*4950*/  DFMA R28, R20, -R14, 1 ;  /* 0x3ff00000141c742b */ /* 0x001fd0000000080e */
[----:B------:R-:W-:Y:S01]  /*4960*/  DFMA R28, R28, R28, R28 ;  /* 0x0000001c1c1c722b */ /* 0x000fe2000000001c */
[----:B------:R-:W-:-:S05]  /*4970*/  @!P3 LOP3.LUT R5, R19, 0x7ff00000, RZ, 0xc0, !PT ;  /* 0x7ff000001305b812 */ /* 0x000fca00078ec0ff */
[----:B------:R-:W-:Y:S02]  /*4980*/  VIADD R25, R5, 0xffffffff ;  /* 0xffffffff05197836 */ /* 0x000fe40000000000 */
[----:B------:R-:W-:-:S03]  /*4990*/  DFMA R20, R20, R28, R20 ;  /* 0x0000001c1414722b */ /* 0x000fc60000000014 */
[----:B------:R-:W-:Y:S01]  /*49a0*/  ISETP.GT.U32.AND P0, PT, R25, 0x7feffffe, PT ;  /* 0x7feffffe1900780c */ /* 0x000fe20003f04070 */
[----:B------:R-:W-:-:S04]  /*49b0*/  VIADD R25, R24, 0xffffffff ;  /* 0xffffffff18197836 */ /* 0x000fc80000000000 */
[----:B------:R-:W-:Y:S01]  /*49c0*/  DFMA R30, R20, -R14, 1 ;  /* 0x3ff00000141e742b */ /* 0x000fe2000000080e */
[----:B------:R-:W-:-:S07]  /*49d0*/  ISETP.GT.U32.OR P0, PT, R25, 0x7feffffe, P0 ;  /* 0x7feffffe1900780c */ /* 0x000fce0000704470 */
[----:B------:R-:W-:-:S08]  /*49e0*/  DFMA R30, R20, R30, R20 ;  /* 0x0000001e141e722b */ /* 0x000fd00000000014 */
[----:B------:R-:W-:-:S08]  /*49f0*/  DMUL R28, R30, R18 ;  /* 0x000000121e1c7228 */ /* 0x000fd00000000000 */
[----:B------:R-:W-:-:S08]  /*4a00*/  DFMA R20, R28, -R14, R18 ;  /* 0x8000000e1c14722b */ /* 0x000fd00000000012 */
[----:B------:R-:W-:Y:S01]  /*4a10*/  DFMA R20, R30, R20, R28 ;  /* 0x000000141e14722b */ /* 0x000fe2000000001c */
[----:B------:R-:W-:Y:S10]  /*4a20*/  @P0 BRA `(.L_x_112) ;  /* 0x00000000006c0947 */ /* 0x000ff40003800000 */
[----:B------:R-:W-:-:S04]  /*4a30*/  LOP3.LUT R12, R17, 0x7ff00000, RZ, 0xc0, !PT ;  /* 0x7ff00000110c7812 */ /* 0x000fc800078ec0ff */
[CC--:B------:R-:W-:Y:S02]  /*4a40*/  VIADDMNMX R5, R3.reuse, -R12.reuse, 0xb9600000, !PT ;  /* 0xb960000003057446 */ /* 0x0c0fe4000780090c */
[----:B------:R-:W-:Y:S02]  /*4a50*/  ISETP.GE.U32.AND P0, PT, R3, R12, PT ;  /* 0x0000000c0300720c */ /* 0x000fe40003f06070 */
[----:B------:R-:W-:Y:S02]  /*4a60*/  VIMNMX R3, PT, PT, R5, 0x46a00000, PT ;  /* 0x46a0000005037848 */ /* 0x000fe40003fe0100 */
[----:B------:R-:W-:-:S05]  /*4a70*/  SEL R4, R4, 0x63400000, !P0 ;  /* 0x6340000004047807 */ /* 0x000fca0004000000 */
[----:B------:R-:W-:Y:S02]  /*4a80*/  IMAD.IADD R3, R3, 0x1, -R4 ;  /* 0x0000000103037824 */ /* 0x000fe400078e0a04 */
[----:B------:R-:W-:Y:S02]  /*4a90*/  IMAD.MOV.U32 R4, RZ, RZ, RZ ;  /* 0x000000ffff047224 */ /* 0x000fe400078e00ff */
[----:B------:R-:W-:-:S06]  /*4aa0*/  VIADD R5, R3, 0x7fe00000 ;  /* 0x7fe0000003057836 */ /* 0x000fcc0000000000 */
[----:B------:R-:W-:-:S10]  /*4ab0*/  DMUL R28, R20, R4 ;  /* 0x00000004141c7228 */ /* 0x000fd40000000000 */
[----:B------:R-:W-:-:S13]  /*4ac0*/  FSETP.GTU.AND P0, PT, |R29|, 1.469367938527859385e-39, PT ;  /* 0x001000001d00780b */ /* 0x000fda0003f0c200 */
[----:B------:R-:W-:Y:S05]  /*4ad0*/  @P0 BRA `(.L_x_113) ;  /* 0x0000000000940947 */ /* 0x000fea0003800000 */
[----:B------:R-:W-:Y:S01]  /*4ae0*/  DFMA R14, R20, -R14, R18 ;  /* 0x8000000e140e722b */ /* 0x000fe20000000012 */
[----:B------:R-:W-:-:S09]  /*4af0*/  MOV R12, RZ ;  /* 0x000000ff000c7202 */ /* 0x000fd20000000f00 */
[C---:B------:R-:W-:Y:S02]  /*4b00*/  FSETP.NEU.AND P0, PT, R15.reuse, RZ, PT ;  /* 0x000000ff0f00720b */ /* 0x040fe40003f0d000 */
[----:B------:R-:W-:-:S04]  /*4b10*/  LOP3.LUT R17, R15, 0x80000000, R17, 0x48, !PT ;  /* 0x800000000f117812 */ /* 0x000fc800078e4811 */
[----:B------:R-:W-:-:S07]  /*4b20*/  LOP3.LUT R13, R17, R5, RZ, 0xfc, !PT ;  /* 0x00000005110d7212 */ /* 0x000fce00078efcff */
[----:B------:R-:W-:Y:S05]  /*4b30*/  @!P0 BRA `(.L_x_113) ;  /* 0x00000000007c8947 */ /* 0x000fea0003800000 */
[----:B------:R-:W-:Y:S01]  /*4b40*/  IMAD.MOV R5, RZ, RZ, -R3 ;  /* 0x000000ffff057224 */ /* 0x000fe200078e0a03 */
[----:B------:R-:W-:Y:S01]  /*4b50*/  DMUL.RP R12, R20, R12 ;  /* 0x0000000c140c7228 */ /* 0x000fe20000008000 */
[----:B------:R-:W-:Y:S01]  /*4b60*/  IMAD.MOV.U32 R4, RZ, RZ, RZ ;  /* 0x000000ffff047224 */ /* 0x000fe200078e00ff */
[----:B------:R-:W-:-:S05]  /*4b70*/  IADD3 R3, PT, PT, -R3, -0x43300000, RZ ;  /* 0xbcd0000003037810 */ /* 0x000fca0007ffe1ff */
[----:B------:R-:W-:-:S03]  /*4b80*/  DFMA R4, R28, -R4, R20 ;  /* 0x800000041c04722b */ /* 0x000fc60000000014 */
[----:B------:R-:W-:-:S07]  /*4b90*/  LOP3.LUT R17, R13, R17, RZ, 0x3c, !PT ;  /* 0x000000110d117212 */ /* 0x000fce00078e3cff */
[----:B------:R-:W-:-:S04]  /*4ba0*/  FSETP.NEU.AND P0, PT, |R5|, R3, PT ;  /* 0x000000030500720b */ /* 0x000fc80003f0d200 */
[----:B------:R-:W-:Y:S02]  /*4bb0*/  FSEL R28, R12, R28, !P0 ;  /* 0x0000001c0c1c7208 */ /* 0x000fe40004000000 */
[----:B------:R-:W-:Y:S01]  /*4bc0*/  FSEL R29, R17, R29, !P0 ;  /* 0x0000001d111d7208 */ /* 0x000fe20004000000 */
[----:B------:R-:W-:Y:S06]  /*4bd0*/  BRA `(.L_x_113) ;  /* 0x0000000000547947 */ /* 0x000fec0003800000 */
.L_x_112:
[----:B------:R-:W-:-:S14]  /*4be0*/  DSETP.NAN.AND P0, PT, R12, R12, PT ;  /* 0x0000000c0c00722a */ /* 0x000fdc0003f08000 */
[----:B------:R-:W-:Y:S05]  /*4bf0*/  @P0 BRA `(.L_x_114) ;  /* 0x0000000000440947 */ /* 0x000fea0003800000 */
[----:B------:R-:W-:-:S14]  /*4c00*/  DSETP.NAN.AND P0, PT, R16, R16, PT ;  /* 0x000000101000722a */ /* 0x000fdc0003f08000 */
[----:B------:R-:W-:Y:S05]  /*4c10*/  @P0 BRA `(.L_x_115) ;  /* 0x0000000000300947 */ /* 0x000fea0003800000 */
[----:B------:R-:W-:Y:S01]  /*4c20*/  ISETP.NE.AND P0, PT, R5, R24, PT ;  /* 0x000000180500720c */ /* 0x000fe20003f05270 */
[----:B------:R-:W-:Y:S02]  /*4c30*/  IMAD.MOV.U32 R28, RZ, RZ, 0x0 ;  /* 0x00000000ff1c7424 */ /* 0x000fe400078e00ff */
[----:B------:R-:W-:-:S10]  /*4c40*/  IMAD.MOV.U32 R29, RZ, RZ, -0x80000 ;  /* 0xfff80000ff1d7424 */ /* 0x000fd400078e00ff */
[----:B------:R-:W-:Y:S05]  /*4c50*/  @!P0 BRA `(.L_x_113) ;  /* 0x0000000000348947 */ /* 0x000fea0003800000 */
[----:B------:R-:W-:Y:S02]  /*4c60*/  ISETP.NE.AND P0, PT, R5, 0x7ff00000, PT ;  /* 0x7ff000000500780c */ /* 0x000fe40003f05270 */
[----:B------:R-:W-:Y:S02]  /*4c70*/  LOP3.LUT R29, R13, 0x80000000, R17, 0x48, !PT ;  /* 0x800000000d1d7812 */ /* 0x000fe400078e4811 */
[----:B------:R-:W-:-:S13]  /*4c80*/  ISETP.EQ.OR P0, PT, R24, RZ, !P0 ;  /* 0x000000ff1800720c */ /* 0x000fda0004702670 */
[----:B------:R-:W-:Y:S01]  /*4c90*/  @P0 LOP3.LUT R3, R29, 0x7ff00000, RZ, 0xfc, !PT ;  /* 0x7ff000001d030812 */ /* 0x000fe200078efcff */
[----:B------:R-:W-:Y:S02]  /*4ca0*/  @!P0 IMAD.MOV.U32 R28, RZ, RZ, RZ ;  /* 0x000000ffff1c8224 */ /* 0x000fe400078e00ff */
[----:B------:R-:W-:Y:S02]  /*4cb0*/  @P0 IMAD.MOV.U32 R28, RZ, RZ, RZ ;  /* 0x000000ffff1c0224 */ /* 0x000fe400078e00ff */
[----:B------:R-:W-:Y:S01]  /*4cc0*/  @P0 IMAD.MOV.U32 R29, RZ, RZ, R3 ;  /* 0x000000ffff1d0224 */ /* 0x000fe200078e0003 */
[----:B------:R-:W-:Y:S06]  /*4cd0*/  BRA `(.L_x_113) ;  /* 0x0000000000147947 */ /* 0x000fec0003800000 */
.L_x_115:
[----:B------:R-:W-:Y:S01]  /*4ce0*/  LOP3.LUT R29, R17, 0x80000, RZ, 0xfc, !PT ;  /* 0x00080000111d7812 */ /* 0x000fe200078efcff */
[----:B------:R-:W-:Y:S01]  /*4cf0*/  IMAD.MOV.U32 R28, RZ, RZ, R16 ;  /* 0x000000ffff1c7224 */ /* 0x000fe200078e0010 */
[----:B------:R-:W-:Y:S06]  /*4d00*/  BRA `(.L_x_113) ;  /* 0x0000000000087947 */ /* 0x000fec0003800000 */
.L_x_114:
[----:B------:R-:W-:Y:S01]  /*4d10*/  LOP3.LUT R29, R13, 0x80000, RZ, 0xfc, !PT ;  /* 0x000800000d1d7812 */ /* 0x000fe200078efcff */
[----:B------:R-:W-:-:S07]  /*4d20*/  IMAD.MOV.U32 R28, RZ, RZ, R12 ;  /* 0x000000ffff1c7224 */ /* 0x000fce00078e000c */
.L_x_113:
[----:B------:R-:W-:Y:S05]  /*4d30*/  BSYNC.RECONVERGENT B0 ;  /* 0x0000000000007941 */ /* 0x000fea0003800200 */
.L_x_111:
[----:B------:R-:W-:Y:S02]  /*4d40*/  IMAD.MOV.U32 R4, RZ, RZ, R0 ;  /* 0x000000ffff047224 */ /* 0x000fe400078e0000 */
[----:B------:R-:W-:Y:S02]  /*4d50*/  IMAD.MOV.U32 R5, RZ, RZ, 0x0 ;  /* 0x00000000ff057424 */ /* 0x000fe400078e00ff */
[----:B------:R-:W-:Y:S02]  /*4d60*/  IMAD.MOV.U32 R12, RZ, RZ, R28 ;  /* 0x000000ffff0c7224 */ /* 0x000fe400078e001c */
[----:B------:R-:W-:Y:S01]  /*4d70*/  IMAD.MOV.U32 R13, RZ, RZ, R29 ;  /* 0x000000ffff0d7224 */ /* 0x000fe200078e001d */
[----:B------:R-:W-:Y:S06]  /*4d80*/  RET.REL.NODEC R4 `(_Z13softmaxKernelPdii) ;  /* 0xffffffb0049c7950 */ /* 0x000fec0003c3ffff */
.L_x_116:
        /* <DEDUP_REMOVED lines=15> */
.L_x_126:


//--------------------- .text._Z10reluKernelPdi   --------------------------
	.section	.text._Z10reluKernelPdi,"ax",@progbits
	.align	128
        .global         _Z10reluKernelPdi
        .type           _Z10reluKernelPdi,@function
        .size           _Z10reluKernelPdi,(.L_x_132 - _Z10reluKernelPdi)
        .other          _Z10reluKernelPdi,@"STO_CUDA_ENTRY STV_DEFAULT"
_Z10reluKernelPdi:
.text._Z10reluKernelPdi:
        /* <DEDUP_REMOVED lines=8> */
[----:B------:R-:W0:Y:S01]  /*0080*/  LDC.64 R2, c[0x0][0x380] ;  /* 0x0000e000ff027b82 */ /* 0x000e220000000a00 */
[----:B------:R-:W1:Y:S01]  /*0090*/  LDCU.64 UR4, c[0x0][0x358] ;  /* 0x00006b00ff0477ac */ /* 0x000e620008000a00 */
[----:B0-----:R-:W-:-:S05]  /*00a0*/  IMAD.WIDE R2, R5, 0x8, R2 ;  /* 0x0000000805027825 */ /* 0x001fca00078e0202 */
[----:B-1----:R-:W2:Y:S01]  /*00b0*/  LDG.E.64 R4, desc[UR4][R2.64] ;  /* 0x0000000402047981 */ /* 0x002ea2000c1e1b00 */
[----:B------:R-:W-:Y:S01]  /*00c0*/  IMAD.MOV.U32 R0, RZ, RZ, RZ ;  /* 0x000000ffff007224 */ /* 0x000fe200078e00ff */
[----:B--2---:R-:W-:Y:S01]  /*00d0*/  DSETP.MAX.AND P0, P1, RZ, R4, PT ;  /* 0x00000004ff00722a */ /* 0x004fe2000390f000 */
[----:B------:R-:W-:-:S05]  /*00e0*/  MOV R7, R5 ;  /* 0x0000000500077202 */ /* 0x000fca0000000f00 */
[C---:B------:R-:W-:Y:S02]  /*00f0*/  FSEL R9, R0.reuse, R7, P0 ;  /* 0x0000000700097208 */ /* 0x040fe40000000000 */
[----:B------:R-:W-:-:S06]  /*0100*/  SEL R4, R0, R4, P0 ;  /* 0x0000000400047207 */ /* 0x000fcc0000000000 */
[----:B------:R-:W-:-:S05]  /*0110*/  @P1 LOP3.LUT R9, R7, 0x80000, RZ, 0xfc, !PT ;  /* 0x0008000007091812 */ /* 0x000fca00078efcff */
[----:B------:R-:W-:-:S05]  /*0120*/  IMAD.MOV.U32 R5, RZ, RZ, R9 ;  /* 0x000000ffff057224 */ /* 0x000fca00078e0009 */
[----:B------:R-:W-:Y:S01]  /*0130*/  STG.E.64 desc[UR4][R2.64], R4 ;  /* 0x0000000402007986 */ /* 0x000fe2000c101b04 */
[----:B------:R-:W-:Y:S05]  /*0140*/  EXIT ;  /* 0x000000000000794d */ /* 0x000fea0003800000 */
.L_x_117:
        /* <DEDUP_REMOVED lines=11> */
.L_x_132:


//--------------------- .text._Z13addBiasKernelPdS_ii --------------------------
	.section	.text._Z13addBiasKernelPdS_ii,"ax",@progbits
	.align	128
        .global         _Z13addBiasKernelPdS_ii
        .type           _Z13addBiasKernelPdS_ii,@function
        .size           _Z13addBiasKernelPdS_ii,(.L_x_133 - _Z13addBiasKernelPdS_ii)
        .other          _Z13addBiasKernelPdS_ii,@"STO_CUDA_ENTRY STV_DEFAULT"
_Z13addBiasKernelPdS_ii:
.text._Z13addBiasKernelPdS_ii:
        /* <DEDUP_REMOVED lines=10> */
[----:B------:R-:W0:Y:S03]  /*00a0*/  LDCU.64 UR4, c[0x0][0x358] ;  /* 0x00006b00ff0477ac */ /* 0x000e260008000a00 */
[----:B------:R-:W1:Y:S08]  /*00b0*/  I2F.RP R2, R7 ;  /* 0x0000000700027306 */ /* 0x000e700000209400 */
[----:B-1----:R-:W1:Y:S02]  /*00c0*/  MUFU.RCP R2, R2 ;  /* 0x0000000200027308 */ /* 0x002e640000001000 */
[----:B-1----:R-:W-:-:S06]  /*00d0*/  VIADD R4, R2, 0xffffffe ;  /* 0x0ffffffe02047836 */ /* 0x002fcc0000000000 */
[----:B------:R1:W2:Y:S02]  /*00e0*/  F2I.FTZ.U32.TRUNC.NTZ R5, R4 ;  /* 0x0000000400057305 */ /* 0x0002a4000021f000 */
[----:B-1----:R-:W-:Y:S02]  /*00f0*/  HFMA2 R4, -RZ, RZ, 0, 0 ;  /* 0x00000000ff047431 */ /* 0x002fe400000001ff */
[----:B--2---:R-:W-:-:S04]  /*0100*/  IMAD.MOV R6, RZ, RZ, -R5 ;  /* 0x000000ffff067224 */ /* 0x004fc800078e0a05 */
[----:B------:R-:W-:Y:S01]  /*0110*/  IMAD R9, R6, R7, RZ ;  /* 0x0000000706097224 */ /* 0x000fe200078e02ff */
[----:B------:R-:W-:-:S03]  /*0120*/  IABS R6, R0 ;  /* 0x0000000000067213 */ /* 0x000fc60000000000 */
[----:B------:R-:W-:-:S06]  /*0130*/  IMAD.HI.U32 R5, R5, R9, R4 ;  /* 0x0000000905057227 */ /* 0x000fcc00078e0004 */
[----:B------:R-:W-:Y:S02]  /*0140*/  IMAD.HI.U32 R8, R5, R6, RZ ;  /* 0x0000000605087227 */ /* 0x000fe400078e00ff */
[----:B------:R-:W1:Y:S02]  /*0150*/  LDC.64 R4, c[0x0][0x380] ;  /* 0x0000e000ff047b82 */ /* 0x000e640000000a00 */
[----:B------:R-:W-:-:S04]  /*0160*/  IMAD.MOV R2, RZ, RZ, -R8 ;  /* 0x000000ffff027224 */ /* 0x000fc800078e0a08 */
[----:B------:R-:W-:-:S05]  /*0170*/  IMAD R2, R7, R2, R6 ;  /* 0x0000000207027224 */ /* 0x000fca00078e0206 */
[----:B------:R-:W-:-:S13]  /*0180*/  ISETP.GT.U32.AND P2, PT, R7, R2, PT ;  /* 0x000000020700720c */ /* 0x000fda0003f44070 */
[-C--:B------:R-:W-:Y:S01]  /*0190*/  @!P2 IADD3 R2, PT, PT, R2, -R7.reuse, RZ ;  /* 0x800000070202a210 */ /* 0x080fe20007ffe0ff */
[----:B------:R-:W-:Y:S01]  /*01a0*/  @!P2 VIADD R8, R8, 0x1 ;  /* 0x000000010808a836 */ /* 0x000fe20000000000 */
[----:B------:R-:W-:Y:S01]  /*01b0*/  ISETP.NE.AND P2, PT, R3, RZ, PT ;  /* 0x000000ff0300720c */ /* 0x000fe20003f45270 */
[----:B-1----:R-:W-:Y:S01]  /*01c0*/  IMAD.WIDE R4, R0, 0x8, R4 ;  /* 0x0000000800047825 */ /* 0x002fe200078e0204 */
[----:B------:R-:W-:Y:S02]  /*01d0*/  ISETP.GE.U32.AND P0, PT, R2, R7, PT ;  /* 0x000000070200720c */ /* 0x000fe40003f06070 */
[----:B------:R-:W1:Y:S01]  /*01e0*/  LDC.64 R6, c[0x0][0x388] ;  /* 0x0000e200ff067b82 */ /* 0x000e620000000a00 */
[----:B------:R-:W-:-:S04]  /*01f0*/  LOP3.LUT R2, R0, R3, RZ, 0x3c, !PT ;  /* 0x0000000300027212 */ /* 0x000fc800078e3cff */
[----:B------:R-:W-:-:S06]  /*0200*/  ISETP.GE.AND P1, PT, R2, RZ, PT ;  /* 0x000000ff0200720c */ /* 0x000fcc0003f26270 */
[----:B------:R-:W-:-:S07]  /*0210*/  @P0 IADD3 R8, PT, PT, R8, 0x1, RZ ;  /* 0x0000000108080810 */ /* 0x000fce0007ffe0ff */
[----:B------:R-:W-:Y:S02]  /*0220*/  @!P1 IADD3 R8, PT, PT, -R8, RZ, RZ ;  /* 0x000000ff08089210 */ /* 0x000fe40007ffe1ff */
[----:B------:R-:W-:-:S05]  /*0230*/  @!P2 LOP3.LUT R8, RZ, R3, RZ, 0x33, !PT ;  /* 0x00000003ff08a212 */ /* 0x000fca00078e33ff */
[----:B-1----:R-:W-:Y:S02]  /*0240*/  IMAD.WIDE R2, R8, 0x8, R6 ;  /* 0x0000000808027825 */ /* 0x002fe400078e0206 */
[----:B0-----:R-:W2:Y:S04]  /*0250*/  LDG.E.64 R6, desc[UR4][R4.64] ;  /* 0x0000000404067981 */ /* 0x001ea8000c1e1b00 */
[----:B------:R-:W2:Y:S02]  /*0260*/  LDG.E.64 R2, desc[UR4][R2.64] ;  /* 0x0000000402027981 */ /* 0x000ea4000c1e1b00 */
[----:B--2---:R-:W-:-:S07]  /*0270*/  DADD R6, R2, R6 ;  /* 0x0000000002067229 */ /* 0x004fce0000000006 */
[----:B------:R-:W-:Y:S01]  /*0280*/  STG.E.64 desc[UR4][R4.64], R6 ;  /* 0x0000000604007986 */ /* 0x000fe2000c101b04 */
[----:B------:R-:W-:Y:S05]  /*0290*/  EXIT ;  /* 0x000000000000794d */ /* 0x000fea0003800000 */
.L_x_118:
        /* <DEDUP_REMOVED lines=14> */
.L_x_133:


//--------------------- .text._Z20matrixMultiplyKernelPdS_S_iii --------------------------
	.section	.text._Z20matrixMultiplyKernelPdS_S_iii,"ax",@progbits
	.align	128
        .global         _Z20matrixMultiplyKernelPdS_S_iii
        .type           _Z20matrixMultiplyKernelPdS_S_iii,@function
        .size           _Z20matrixMultiplyKernelPdS_S_iii,(.L_x_134 - _Z20matrixMultiplyKernelPdS_S_iii)
        .other          _Z20matrixMultiplyKernelPdS_S_iii,@"STO_CUDA_ENTRY STV_DEFAULT"
_Z20matrixMultiplyKernelPdS_S_iii:
.text._Z20matrixMultiplyKernelPdS_S_iii:
[----:B------:R-:W-:Y:S01]  /*0000*/  LDC R1, c[0x0][0x37c] ;  /* 0x0000df00ff017b82 */ /* 0x000fe20000000800 */
[----:B------:R-:W0:Y:S07]  /*0010*/  S2R R4, SR_TID.X ;  /* 0x0000000000047919 */ /* 0x000e2e0000002100 */
[----:B------:R-:W1:Y:S01]  /*0020*/  LDC R2, c[0x0][0x364] ;  /* 0x0000d900ff027b82 */ /* 0x000e620000000800 */
[----:B------:R-:W2:Y:S01]  /*0030*/  LDCU UR6, c[0x0][0x398] ;  /* 0x00007300ff0677ac */ /* 0x000ea20008000800 */
[----:B------:R-:W1:Y:S06]  /*0040*/  S2R R5, SR_TID.Y ;  /* 0x0000000000057919 */ /* 0x000e6c0000002200 */
[----:B------:R-:W0:Y:S08]  /*0050*/  S2UR UR5, SR_CTAID.X ;  /* 0x00000000000579c3 */ /* 0x000e300000002500 */
[----:B------:R-:W0:Y:S08]  /*0060*/  LDC R3, c[0x0][0x360] ;  /* 0x0000d800ff037b82 */ /* 0x000e300000000800 */
[----:B------:R-:W1:Y:S08]  /*0070*/  S2UR UR4, SR_CTAID.Y ;  /* 0x00000000000479c3 */ /* 0x000e700000002600 */
[----:B------:R-:W3:Y:S01]  /*0080*/  LDC R0, c[0x0][0x3a0] ;  /* 0x0000e800ff007b82 */ /* 0x000ee20000000800 */
[----:B0-----:R-:W-:-:S02]  /*0090*/  IMAD R3, R3, UR5, R4 ;  /* 0x0000000503037c24 */ /* 0x001fc4000f8e0204 */
[----:B-1----:R-:W-:-:S03]  /*00a0*/  IMAD R2, R2, UR4, R5 ;  /* 0x0000000402027c24 */ /* 0x002fc6000f8e0205 */
[----:B---3--:R-:W-:-:S04]  /*00b0*/  ISETP.GE.AND P0, PT, R3, R0, PT ;  /* 0x000000000300720c */ /* 0x008fc80003f06270 */
[----:B--2---:R-:W-:-:S13]  /*00c0*/  ISETP.GE.OR P0, PT, R2, UR6, P0 ;  /* 0x0000000602007c0c */ /* 0x004fda0008706670 */
[----:B------:R-:W-:Y:S05]  /*00d0*/  @P0 EXIT ;  /* 0x000000000000094d */ /* 0x000fea0003800000 */
[----:B------:R-:W0:Y:S01]  /*00e0*/  LDC R5, c[0x0][0x39c] ;  /* 0x0000e700ff057b82 */ /* 0x000e220000000800 */
[----:B------:R-:W1:Y:S01]  /*00f0*/  LDCU.64 UR4, c[0x0][0x358] ;  /* 0x00006b00ff0477ac */ /* 0x000e620008000a00 */
[----:B------:R-:W-:Y:S02]  /*0100*/  CS2R R18, SRZ ;  /* 0x0000000000127805 */ /* 0x000fe4000001ff00 */
[----:B0-----:R-:W-:-:S13]  /*0110*/  ISETP.GE.AND P0, PT, R5, 0x1, PT ;  /* 0x000000010500780c */ /* 0x001fda0003f06270 */
[----:B-1----:R-:W-:Y:S05]  /*0120*/  @!P0 BRA `(.L_x_119) ;  /* 0x0000000400e08947 */ /* 0x002fea0003800000 */
[C---:B------:R-:W-:Y:S01]  /*0130*/  ISETP.GE.U32.AND P1, PT, R5.reuse, 0x8, PT ;  /* 0x000000080500780c */ /* 0x040fe20003f26070 */
[----:B------:R-:W-:Y:S01]  /*0140*/  HFMA2 R7, -RZ, RZ, 0, 0 ;  /* 0x00000000ff077431 */ /* 0x000fe200000001ff */
[----:B------:R-:W-:Y:S01]  /*0150*/  LOP3.LUT R4, R5, 0x7, RZ, 0xc0, !PT ;  /* 0x0000000705047812 */ /* 0x000fe200078ec0ff */
[----:B------:R-:W-:Y:S01]  /*0160*/  IMAD R6, R2, R5, RZ ;  /* 0x0000000502067224 */ /* 0x000fe200078e02ff */
[----:B------:R-:W-:Y:S02]  /*0170*/  CS2R R18, SRZ ;  /* 0x0000000000127805 */ /* 0x000fe4000001ff00 */
[----:B------:R-:W-:-:S07]  /*0180*/  ISETP.NE.AND P0, PT, R4, RZ, PT ;  /* 0x000000ff0400720c */ /* 0x000fce0003f05270 */
[----:B------:R-:W-:Y:S06]  /*0190*/  @!P1 BRA `(.L_x_120) ;  /* 0x0000000000c49947 */ /* 0x000fec0003800000 */
[----:B------:R-:W0:Y:S01]  /*01a0*/  LDC.64 R8, c[0x0][0x380] ;  /* 0x0000e000ff087b82 */ /* 0x000e220000000a00 */
[----:B------:R-:W-:Y:S01]  /*01b0*/  LOP3.LUT R7, R5, 0x7ffffff8, RZ, 0xc0, !PT ;  /* 0x7ffffff805077812 */ /* 0x000fe200078ec0ff */
[----:B------:R-:W-:Y:S01]  /*01c0*/  IMAD.MOV.U32 R27, RZ, RZ, R3 ;  /* 0x000000ffff1b7224 */ /* 0x000fe200078e0003 */
[----:B------:R-:W-:-:S03]  /*01d0*/  CS2R R18, SRZ ;  /* 0x0000000000127805 */ /* 0x000fc6000001ff00 */
[----:B------:R-:W-:Y:S02]  /*01e0*/  IMAD.MOV R26, RZ, RZ, -R7 ;  /* 0x000000ffff1a7224 */ /* 0x000fe400078e0a07 */
[----:B0-----:R-:W-:-:S03]  /*01f0*/  IMAD.WIDE.U32 R8, R6, 0x8, R8 ;  /* 0x0000000806087825 */ /* 0x001fc600078e0008 */
[----:B------:R-:W-:-:S04]  /*0200*/  IADD3 R10, P1, PT, R8, 0x20, RZ ;  /* 0x00000020080a7810 */ /* 0x000fc80007f3e0ff */
[----:B------:R-:W-:-:S09]  /*0210*/  IADD3.X R11, PT, PT, RZ, R9, RZ, P1, !PT ;  /* 0x00000009ff0b7210 */ /* 0x000fd20000ffe4ff */
.L_x_121:
[----:B------:R-:W0:Y:S01]  /*0220*/  LDC.64 R22, c[0x0][0x388] ;  /* 0x0000e200ff167b82 */ /* 0x000e220000000a00 */
[----:B------:R-:W-:Y:S01]  /*0230*/  MOV R8, R10 ;  /* 0x0000000a00087202 */ /* 0x000fe20000000f00 */
[----:B------:R-:W-:-:S05]  /*0240*/  IMAD.MOV.U32 R9, RZ, RZ, R11 ;  /* 0x000000ffff097224 */ /* 0x000fca00078e000b */
[----:B------:R-:W2:Y:S04]  /*0250*/  LDG.E.64 R14, desc[UR4][R8.64+-0x20] ;  /* 0xffffe004080e7981 */ /* 0x000ea8000c1e1b00 */
[----:B------:R-:W3:Y:S01]  /*0260*/  LDG.E.64 R10, desc[UR4][R8.64+-0x18] ;  /* 0xffffe804080a7981 */ /* 0x000ee2000c1e1b00 */
[----:B0-----:R-:W-:-:S05]  /*0270*/  IMAD.WIDE R22, R27, 0x8, R22 ;  /* 0x000000081b167825 */ /* 0x001fca00078e0216 */
[----:B------:R-:W2:Y:S01]  /*0280*/  LDG.E.64 R12, desc[UR4][R22.64] ;  /* 0x00000004160c7981 */ /* 0x000ea2000c1e1b00 */
[----:B------:R-:W-:-:S05]  /*0290*/  IMAD.WIDE R28, R0, 0x8, R22 ;  /* 0x00000008001c7825 */ /* 0x000fca00078e0216 */
[----:B------:R-:W3:Y:S01]  /*02a0*/  LDG.E.64 R16, desc[UR4][R28.64] ;  /* 0x000000041c107981 */ /* 0x000ee2000c1e1b00 */
[C---:B------:R-:W-:Y:S01]  /*02b0*/  IMAD.WIDE R24, R0.reuse, 0x8, R28 ;  /* 0x0000000800187825 */ /* 0x040fe200078e021c */
[----:B--2---:R-:W-:Y:S02]  /*02c0*/  DFMA R18, R14, R12, R18 ;  /* 0x0000000c0e12722b */ /* 0x004fe40000000012 */
[----:B------:R-:W2:Y:S04]  /*02d0*/  LDG.E.64 R14, desc[UR4][R8.64+-0x10] ;  /* 0xfffff004080e7981 */ /* 0x000ea8000c1e1b00 */
[----:B------:R-:W2:Y:S01]  /*02e0*/  LDG.E.64 R12, desc[UR4][R24.64] ;  /* 0x00000004180c7981 */ /* 0x000ea2000c1e1b00 */
[----:B------:R-:W-:Y:S01]  /*02f0*/  IMAD.WIDE R20, R0, 0x8, R24 ;  /* 0x0000000800147825 */ /* 0x000fe200078e0218 */
[----:B---3--:R-:W-:-:S02]  /*0300*/  DFMA R16, R10, R16, R18 ;  /* 0x000000100a10722b */ /* 0x008fc40000000012 */
[----:B------:R-:W3:Y:S04]  /*0310*/  LDG.E.64 R10, desc[UR4][R8.64+-0x8] ;  /* 0xfffff804080a7981 */ /* 0x000ee8000c1e1b00 */
        /* <DEDUP_REMOVED lines=9> */
[----:B------:R-:W-:-:S03]  /*03b0*/  IMAD.WIDE R24, R0, 0x8, R28 ;  /* 0x0000000800187825 */ /* 0x000fc600078e021c */
[----:B------:R-:W4:Y:S01]  /*03c0*/  LDG.E.64 R22, desc[UR4][R8.64+0x18] ;  /* 0x0000180408167981 */ /* 0x000f22000c1e1b00 */
[----:B------:R-:W-:-:S06]  /*03d0*/  IMAD.WIDE R20, R0, 0x8, R24 ;  /* 0x0000000800147825 */ /* 0x000fcc00078e0218 */
[----:B------:R-:W4:Y:S01]  /*03e0*/  LDG.E.64 R20, desc[UR4][R20.64] ;  /* 0x0000000414147981 */ /* 0x000f22000c1e1b00 */
[----:B--2---:R-:W-:-:S03]  /*03f0*/  DFMA R14, R16, R14, R18 ;  /* 0x0000000e100e722b */ /* 0x004fc60000000012 */
[----:B------:R-:W2:Y:S04]  /*0400*/  LDG.E.64 R16, desc[UR4][R8.64+0x10] ;  /* 0x0000100408107981 */ /* 0x000ea8000c1e1b00 */
[----:B------:R-:W2:Y:S01]  /*0410*/  LDG.E.64 R18, desc[UR4][R24.64] ;  /* 0x0000000418127981 */ /* 0x000ea2000c1e1b00 */
[----:B------:R-:W-:Y:S01]  /*0420*/  IADD3 R26, PT, PT, R26, 0x8, RZ ;  /* 0x000000081a1a7810 */ /* 0x000fe20007ffe0ff */
[----:B---3--:R-:W-:-:S03]  /*0430*/  DFMA R10, R10, R12, R14 ;  /* 0x0000000c0a0a722b */ /* 0x008fc6000000000e */
[----:B------:R-:W-:Y:S02]  /*0440*/  ISETP.NE.AND P1, PT, R26, RZ, PT ;  /* 0x000000ff1a00720c */ /* 0x000fe40003f25270 */
[----:B------:R-:W-:-:S03]  /*0450*/  LEA R27, R0, R27, 0x3 ;  /* 0x0000001b001b7211 */ /* 0x000fc600078e18ff */
[----:B--2---:R-:W-:Y:S01]  /*0460*/  DFMA R18, R16, R18, R10 ;  /* 0x000000121012722b */ /* 0x004fe2000000000a */
[----:B------:R-:W-:-:S07]  /*0470*/  IADD3 R10, P2, PT, R8, 0x40, RZ ;  /* 0x00000040080a7810 */ /* 0x000fce0007f5e0ff */
[----:B----4-:R-:W-:Y:S01]  /*0480*/  DFMA R18, R22, R20, R18 ;  /* 0x000000141612722b */ /* 0x010fe20000000012 */
[----:B------:R-:W-:Y:S01]  /*0490*/  IMAD.X R11, RZ, RZ, R9, P2 ;  /* 0x000000ffff0b7224 */ /* 0x000fe200010e0609 */
[----:B------:R-:W-:Y:S09]  /*04a0*/  @P1 BRA `(.L_x_121) ;  /* 0xfffffffc005c1947 */ /* 0x000ff2000383ffff */
.L_x_120:
[----:B------:R-:W-:Y:S05]  /*04b0*/  @!P0 BRA `(.L_x_119) ;  /* 0x0000000000fc8947 */ /* 0x000fea0003800000 */
[----:B------:R-:W-:Y:S02]  /*04c0*/  ISETP.GE.U32.AND P1, PT, R4, 0x4, PT ;  /* 0x000000040400780c */ /* 0x000fe40003f26070 */
[----:B------:R-:W-:-:S04]  /*04d0*/  LOP3.LUT R26, R5, 0x3, RZ, 0xc0, !PT ;  /* 0x00000003051a7812 */ /* 0x000fc800078ec0ff */
[----:B------:R-:W-:-:S07]  /*04e0*/  ISETP.NE.AND P0, PT, R26, RZ, PT ;  /* 0x000000ff1a00720c */ /* 0x000fce0003f05270 */
[----:B------:R-:W-:Y:S06]  /*04f0*/  @!P1 BRA `(.L_x_122) ;  /* 0x00000000006c9947 */ /* 0x000fec0003800000 */
[----:B------:R-:W0:Y:S01]  /*0500*/  LDC.64 R24, c[0x0][0x380] ;  /* 0x0000e000ff187b82 */ /* 0x000e220000000a00 */
[----:B------:R-:W1:Y:S01]  /*0510*/  LDCU.64 UR6, c[0x0][0x380] ;  /* 0x00007000ff0677ac */ /* 0x000e620008000a00 */
[C---:B------:R-:W-:Y:S01]  /*0520*/  IMAD.IADD R9, R6.reuse, 0x1, R7 ;  /* 0x0000000106097824 */ /* 0x040fe200078e0207 */
[----:B------:R-:W-:Y:S01]  /*0530*/  IADD3 R4, P1, PT, R6, R7, RZ ;  /* 0x0000000706047210 */ /* 0x000fe20007f3e0ff */
[----:B------:R-:W-:-:S04]  /*0540*/  IMAD R13, R7, R0, R3 ;  /* 0x00000000070d7224 */ /* 0x000fc800078e0203 */
[----:B------:R-:W2:Y:S01]  /*0550*/  LDC.64 R10, c[0x0][0x388] ;  /* 0x0000e200ff0a7b82 */ /* 0x000ea20000000a00 */
[----:B0-----:R-:W-:-:S06]  /*0560*/  IMAD.WIDE.U32 R24, R9, 0x8, R24 ;  /* 0x0000000809187825 */ /* 0x001fcc00078e0018 */
[----:B------:R-:W3:Y:S01]  /*0570*/  LDG.E.64 R24, desc[UR4][R24.64] ;  /* 0x0000000418187981 */ /* 0x000ee2000c1e1b00 */
[----:B--2---:R-:W-:Y:S01]  /*0580*/  IMAD.WIDE R10, R13, 0x8, R10 ;  /* 0x000000080d0a7825 */ /* 0x004fe200078e020a */
[----:B------:R-:W-:Y:S02]  /*0590*/  IADD3.X R13, PT, PT, RZ, RZ, RZ, P1, !PT ;  /* 0x000000ffff0d7210 */ /* 0x000fe40000ffe4ff */
[----:B-1----:R-:W-:Y:S02]  /*05a0*/  LEA R28, P1, R4, UR6, 0x3 ;  /* 0x00000006041c7c11 */ /* 0x002fe4000f8218ff */
[----:B------:R-:W3:Y:S01]  /*05b0*/  LDG.E.64 R8, desc[UR4][R10.64] ;  /* 0x000000040a087981 */ /* 0x000ee2000c1e1b00 */
[----:B------:R-:W-:Y:S01]  /*05c0*/  IMAD.WIDE R14, R0, 0x8, R10 ;  /* 0x00000008000e7825 */ /* 0x000fe200078e020a */
[----:B------:R-:W-:-:S05]  /*05d0*/  LEA.HI.X R29, R4, UR7, R13, 0x3, P1 ;  /* 0x00000007041d7c11 */ /* 0x000fca00088f1c0d */
[----:B------:R-:W2:Y:S01]  /*05e0*/  LDG.E.64 R12, desc[UR4][R28.64+0x8] ;  /* 0x000008041c0c7981 */ /* 0x000ea2000c1e1b00 */
[----:B------:R-:W-:-:S03]  /*05f0*/  IMAD.WIDE R20, R0, 0x8, R14 ;  /* 0x0000000800147825 */ /* 0x000fc600078e020e */
[----:B------:R-:W2:Y:S04]  /*0600*/  LDG.E.64 R10, desc[UR4][R14.64] ;  /* 0x000000040e0a7981 */ /* 0x000ea8000c1e1b00 */
[----:B------:R-:W4:Y:S01]  /*0610*/  LDG.E.64 R16, desc[UR4][R20.64] ;  /* 0x0000000414107981 */ /* 0x000f22000c1e1b00 */
[----:B------:R-:W-:-:S03]  /*0620*/  IMAD.WIDE R22, R0, 0x8, R20 ;  /* 0x0000000800167825 */ /* 0x000fc600078e0214 */
[----:B------:R-:W4:Y:S04]  /*0630*/  LDG.E.64 R14, desc[UR4][R28.64+0x10] ;  /* 0x000010041c0e7981 */ /* 0x000f28000c1e1b00 */
[----:B------:R-:W5:Y:S04]  /*0640*/  LDG.E.64 R20, desc[UR4][R28.64+0x18] ;  /* 0x000018041c147981 */ /* 0x000f68000c1e1b00 */
[----:B------:R-:W5:Y:S01]  /*0650*/  LDG.E.64 R22, desc[UR4][R22.64] ;  /* 0x0000000416167981 */ /* 0x000f62000c1e1b00 */
[----:B------:R-:W-:Y:S01]  /*0660*/  VIADD R7, R7, 0x4 ;  /* 0x0000000407077836 */ /* 0x000fe20000000000 */
[----:B---3--:R-:W-:-:S08]  /*0670*/  DFMA R8, R24, R8, R18 ;  /* 0x000000081808722b */ /* 0x008fd00000000012 */
[----:B--2---:R-:W-:-:S08]  /*0680*/  DFMA R8, R12, R10, R8 ;  /* 0x0000000a0c08722b */ /* 0x004fd00000000008 */
[----:B----4-:R-:W-:-:S08]  /*0690*/  DFMA R8, R14, R16, R8 ;  /* 0x000000100e08722b */ /* 0x010fd00000000008 */
[----:B-----5:R-:W-:-:S11]  /*06a0*/  DFMA R18, R20, R22, R8 ;  /* 0x000000161412722b */ /* 0x020fd60000000008 */
.L_x_122:
[----:B------:R-:W-:Y:S05]  /*06b0*/  @!P0 BRA `(.L_x_119) ;  /* 0x00000000007c8947 */ /* 0x000fea0003800000 */
[----:B------:R-:W-:Y:S01]  /*06c0*/  ISETP.NE.AND P1, PT, R26, 0x1, PT ;  /* 0x000000011a00780c */ /* 0x000fe20003f25270 */
[----:B------:R-:W0:Y:S01]  /*06d0*/  LDC.64 R10, c[0x0][0x380] ;  /* 0x0000e000ff0a7b82 */ /* 0x000e220000000a00 */
[----:B------:R-:W-:-:S04]  /*06e0*/  LOP3.LUT R14, R5, 0x1, RZ, 0xc0, !PT ;  /* 0x00000001050e7812 */ /* 0x000fc800078ec0ff */
[----:B------:R-:W-:-:S03]  /*06f0*/  ISETP.NE.U32.AND P0, PT, R14, 0x1, PT ;  /* 0x000000010e00780c */ /* 0x000fc60003f05070 */
[----:B------:R-:W1:Y:S04]  /*0700*/  LDC.64 R20, c[0x0][0x388] ;  /* 0x0000e200ff147b82 */ /* 0x000e680000000a00 */
[CC--:B------:R-:W-:Y:S01]  /*0710*/  @P1 IADD3 R15, PT, PT, R6.reuse, R7.reuse, RZ ;  /* 0x00000007060f1210 */ /* 0x0c0fe20007ffe0ff */
[C---:B------:R-:W-:Y:S01]  /*0720*/  @P1 IMAD R17, R7.reuse, R0, R3 ;  /* 0x0000000007111224 */ /* 0x040fe200078e0203 */
[----:B------:R-:W-:Y:S01]  /*0730*/  @P1 IADD3 R16, P2, PT, R6, R7, RZ ;  /* 0x0000000706101210 */ /* 0x000fe20007f5e0ff */
[----:B------:R-:W-:Y:S01]  /*0740*/  @P1 VIADD R7, R7, 0x2 ;  /* 0x0000000207071836 */ /* 0x000fe20000000000 */
[----:B------:R-:W2:Y:S08]  /*0750*/  @P1 LDC.64 R8, c[0x0][0x380] ;  /* 0x0000e000ff081b82 */ /* 0x000eb00000000a00 */
[----:B------:R-:W3:Y:S01]  /*0760*/  LDC.64 R12, c[0x0][0x380] ;  /* 0x0000e000ff0c7b82 */ /* 0x000ee20000000a00 */
[----:B0-----:R-:W-:-:S06]  /*0770*/  @P1 IMAD.WIDE.U32 R14, R15, 0x8, R10 ;  /* 0x000000080f0e1825 */ /* 0x001fcc00078e000a */
[----:B------:R-:W4:Y:S01]  /*0780*/  @P1 LDG.E.64 R14, desc[UR4][R14.64] ;  /* 0x000000040e0e1981 */ /* 0x000f22000c1e1b00 */
[----:B------:R-:W0:Y:S01]  /*0790*/  LDC.64 R4, c[0x0][0x388] ;  /* 0x0000e200ff047b82 */ /* 0x000e220000000a00 */
[----:B-1----:R-:W-:Y:S01]  /*07a0*/  @P1 IMAD.WIDE R20, R17, 0x8, R20 ;  /* 0x0000000811141825 */ /* 0x002fe200078e0214 */
[----:B------:R-:W-:-:S04]  /*07b0*/  @P1 IADD3.X R17, PT, PT, RZ, RZ, RZ, P2, !PT ;  /* 0x000000ffff111210 */ /* 0x000fc800017fe4ff */
[----:B------:R-:W4:Y:S01]  /*07c0*/  @P1 LDG.E.64 R10, desc[UR4][R20.64] ;  /* 0x00000004140a1981 */ /* 0x000f22000c1e1b00 */
[----:B--2---:R-:W-:Y:S01]  /*07d0*/  @P1 LEA R8, P2, R16, R8, 0x3 ;  /* 0x0000000810081211 */ /* 0x004fe200078418ff */
[----:B------:R-:W-:-:S03]  /*07e0*/  @P1 IMAD.WIDE R22, R0, 0x8, R20 ;  /* 0x0000000800161825 */ /* 0x000fc600078e0214 */
[----:B------:R-:W-:Y:S01]  /*07f0*/  @P1 LEA.HI.X R9, R16, R9, R17, 0x3, P2 ;  /* 0x0000000910091211 */ /* 0x000fe200010f1c11 */
[----:B------:R-:W-:Y:S01]  /*0800*/  @!P0 IMAD R25, R7, R0, R3 ;  /* 0x0000000007198224 */ /* 0x000fe200078e0203 */
[----:B------:R-:W-:Y:S02]  /*0810*/  @!P0 IADD3 R17, PT, PT, R6, R7, RZ ;  /* 0x0000000706118210 */ /* 0x000fe40007ffe0ff */
[----:B------:R-:W2:Y:S04]  /*0820*/  @P1 LDG.E.64 R6, desc[UR4][R22.64] ;  /* 0x0000000416061981 */ /* 0x000ea8000c1e1b00 */
[----:B------:R-:W2:Y:S01]  /*0830*/  @P1 LDG.E.64 R8, desc[UR4][R8.64+0x8] ;  /* 0x0000080408081981 */ /* 0x000ea2000c1e1b00 */
[----:B---3--:R-:W-:-:S04]  /*0840*/  @!P0 IMAD.WIDE.U32 R12, R17, 0x8, R12 ;  /* 0x00000008110c8825 */ /* 0x008fc800078e000c */
[----:B0-----:R-:W-:Y:S02]  /*0850*/  @!P0 IMAD.WIDE R4, R25, 0x8, R4 ;  /* 0x0000000819048825 */ /* 0x001fe400078e0204 */
[----:B------:R-:W3:Y:S04]  /*0860*/  @!P0 LDG.E.64 R12, desc[UR4][R12.64] ;  /* 0x000000040c0c8981 */ /* 0x000ee8000c1e1b00 */
[----:B------:R-:W3:Y:S01]  /*0870*/  @!P0 LDG.E.64 R4, desc[UR4][R4.64] ;  /* 0x0000000404048981 */ /* 0x000ee2000c1e1b00 */
[----:B----4-:R-:W-:-:S08]  /*0880*/  @P1 DFMA R10, R14, R10, R18 ;  /* 0x0000000a0e0a122b */ /* 0x010fd00000000012 */
[----:B--2---:R-:W-:-:S08]  /*0890*/  @P1 DFMA R18, R8, R6, R10 ;  /* 0x000000060812122b */ /* 0x004fd0000000000a */
[----:B---3--:R-:W-:-:S11]  /*08a0*/  @!P0 DFMA R18, R12, R4, R18 ;  /* 0x000000040c12822b */ /* 0x008fd60000000012 */
.L_x_119:
[----:B------:R-:W0:Y:S01]  /*08b0*/  LDC.64 R4, c[0x0][0x390] ;  /* 0x0000e400ff047b82 */ /* 0x000e220000000a00 */
[----:B------:R-:W-:-:S04]  /*08c0*/  IMAD R3, R2, R0, R3 ;  /* 0x0000000002037224 */ /* 0x000fc800078e0203 */
[----:B0-----:R-:W-:-:S05]  /*08d0*/  IMAD.WIDE R2, R3, 0x8, R4 ;  /* 0x0000000803027825 */ /* 0x001fca00078e0204 */
[----:B------:R-:W-:Y:S01]  /*08e0*/  STG.E.64 desc[UR4][R2.64], R18 ;  /* 0x0000001202007986 */ /* 0x000fe2000c101b04 */
[----:B------:R-:W-:Y:S05]  /*08f0*/  EXIT ;  /* 0x000000000000794d */ /* 0x000fea0003800000 */
.L_x_123:
        /* <DEDUP_REMOVED lines=16> */
.L_x_134:


//--------------------- .nv.shared.reserved.0     --------------------------
	.section	.nv.shared.reserved.0,"aw",@nobits
	.weak		__nv_reservedSMEM_offset_0_alias
	.size		__nv_reservedSMEM_offset_0_alias, 0, 64
	.other		__nv_reservedSMEM_offset_0_alias,@"STO_CUDA_RESERVED_SHARED STV_DEFAULT"
__nv_reservedSMEM_offset_0_alias:
	.zero		0
	.zero		64


//--------------------- .nv.constant0._Z18updateBiasesKernelPdS_iid --------------------------
	.section	.nv.constant0._Z18updateBiasesKernelPdS_iid,"a",@progbits
	.sectionflags	@""
	.align	4
.nv.constant0._Z18updateBiasesKernelPdS_iid:
	.zero		928


//--------------------- .nv.constant0._Z19updateWeightsKernelPdS_S_iiid --------------------------
	.section	.nv.constant0._Z19updateWeightsKernelPdS_S_iiid,"a",@progbits
	.sectionflags	@""
	.align	4
.nv.constant0._Z19updateWeightsKernelPdS_S_iiid:
	.zero		944


//--------------------- .nv.constant0._Z20hiddenGradientKernelPdS_S_S_iii --------------------------
	.section	.nv.constant0._Z20hiddenGradientKernelPdS_S_S_iii,"a",@progbits
	.sectionflags	@""
	.align	4
.nv.constant0._Z20hiddenGradientKernelPdS_S_S_iii:
	.zero		940


//--------------------- .nv.constant0._Z20outputGradientKernelPdS_S_ii --------------------------
	.section	.nv.constant0._Z20outputGradientKernelPdS_S_ii,"a",@progbits
	.sectionflags	@""
	.align	4
.nv.constant0._Z20outputGradientKernelPdS_S_ii:
	.zero		928


//--------------------- .nv.constant0._Z13softmaxKernelPdii --------------------------
	.section	.nv.constant0._Z13softmaxKernelPdii,"a",@progbits
	.sectionflags	@""
	.align	4
.nv.constant0._Z13softmaxKernelPdii:
	.zero		912


//--------------------- .nv.constant0._Z10reluKernelPdi --------------------------
	.section	.nv.constant0._Z10reluKernelPdi,"a",@progbits
	.sectionflags	@""
	.align	4
.nv.constant0._Z10reluKernelPdi:
	.zero		908


//--------------------- .nv.constant0._Z13addBiasKernelPdS_ii --------------------------
	.section	.nv.constant0._Z13addBiasKernelPdS_ii,"a",@progbits
	.sectionflags	@""
	.align	4
.nv.constant0._Z13addBiasKernelPdS_ii:
	.zero		920


//--------------------- .nv.constant0._Z20matrixMultiplyKernelPdS_S_iii --------------------------
	.section	.nv.constant0._Z20matrixMultiplyKernelPdS_S_iii,"a",@progbits
	.sectionflags	@""
	.align	4
.nv.constant0._Z20matrixMultiplyKernelPdS_S_iii:
	.zero		932


//--------------------- SYMBOLS --------------------------

	.type		.nv.reservedSmem.offset0,@object
	.size		.nv.reservedSmem.offset0,0x4
